// auto-generated by cutlass_sweep.gemm — config: {"arch": "sm_90", "cluster_m": 2, "cluster_n": 2, "dtype": "fp16", "stages": 0, "tile_k": 64, "tile_m": 128, "tile_n": 64}
#include "cutlass/cutlass.h"
#include "cutlass/gemm/collective/collective_builder.hpp"
#include "cutlass/gemm/device/gemm_universal_adapter.h"
#include "cutlass/gemm/kernel/gemm_universal.hpp"
#include "cutlass/epilogue/collective/collective_builder.hpp"

using ElemA = cutlass::half_t;
using ElemB = cutlass::half_t;
using ElemCD = cutlass::half_t;
using Acc  = float;
using TileShape    = cute::Shape<cute::_128, cute::_64, cute::_64>;
using ClusterShape = cute::Shape<cute::_2, cute::_2, cute::_1>;

using CollectiveEpilogue = typename cutlass::epilogue::collective::CollectiveBuilder<
    cutlass::arch::Sm90, cutlass::arch::OpClassTensorOp,
    TileShape, ClusterShape,
    cutlass::epilogue::collective::EpilogueTileAuto,
    Acc, Acc,
    ElemCD, cutlass::layout::RowMajor, 128 / cutlass::sizeof_bits<ElemCD>::value,
    ElemCD, cutlass::layout::RowMajor, 128 / cutlass::sizeof_bits<ElemCD>::value,
    cutlass::epilogue::collective::EpilogueScheduleAuto
  >::CollectiveOp;

using CollectiveMainloop = typename cutlass::gemm::collective::CollectiveBuilder<
    cutlass::arch::Sm90, cutlass::arch::OpClassTensorOp,
    ElemA, cutlass::layout::RowMajor, 128 / cutlass::sizeof_bits<ElemA>::value,
    ElemB, cutlass::layout::ColumnMajor, 128 / cutlass::sizeof_bits<ElemB>::value,
    Acc,
    TileShape, ClusterShape,
    cutlass::gemm::collective::StageCountAutoCarveout<static_cast<int>(sizeof(typename CollectiveEpilogue::SharedStorage))>,
    cutlass::gemm::collective::KernelScheduleAuto
  >::CollectiveOp;

using GemmKernel = cutlass::gemm::kernel::GemmUniversal<
    cute::Shape<int,int,int,int>,
    CollectiveMainloop,
    CollectiveEpilogue
>;
using Gemm = cutlass::gemm::device::GemmUniversalAdapter<GemmKernel>;

// Force the device kernel symbol into the cubin without needing a host main.
auto* _anchor = &cutlass::device_kernel<GemmKernel>;


// ===== COMPILED SASS (sm_90a) =====

	.target	sm_90a

	.elftype	@"ET_EXEC"


//--------------------- .note.nv.tkinfo           --------------------------
	.section	.note.nv.tkinfo,"",@"SHT_NOTE"
	.sectionflags	@"SHF_NOTE_NV_TKINFO"
	.tkinfo
        /*0018*/ 	.word	0x00000002
        /*0030*/ 	.string	""
        /*0030*/ 	.string	"ptxas"
        /*0030*/ 	.string	"Cuda compilation tools, release 13.0, V13.0.88"
        /*0030*/ 	.string	"Build cuda_13.0.r13.0/compiler.36424714_0"
        /*0030*/ 	.string	"-arch sm_90a -m 64 "



//--------------------- .note.nv.cuinfo           --------------------------
	.section	.note.nv.cuinfo,"",@"SHT_NOTE"
	.sectionflags	@"SHF_NOTE_NV_CUINFO"
        /*0018*/ 	.short	0x0002
        /*001a*/ 	.short	0x005a
        /*001c*/ 	.short	0x0082
	.zero		2


//--------------------- .nv.info                  --------------------------
	.section	.nv.info,"",@"SHT_CUDA_INFO"
	.align	4


	//----- nvinfo : EIATTR_REGCOUNT
	.align		4
        /*0000*/ 	.byte	0x04, 0x2f
        /*0002*/ 	.short	(.L_15 - .L_14)
	.align		4
.L_14:
        /*0004*/ 	.word	index@(_ZN7cutlass13device_kernelINS_4gemm6kernel13GemmUniversalIN4cute5tupleIJiiiiEEENS1_10collective13CollectiveMmaINS1_34MainloopSm90TmaGmmaWarpSpecializedILi9ENS5_IJNS4_1CILi2EEESB_NSA_ILi1EEEEEENS1_35KernelTmaWarpSpecializedCooperativeEEENS5_IJNSA_ILi128EEENSA_ILi64EEESH_EEENS_6half_tENS5_IJlSC_lEEESJ_SK_NS4_8TiledMMAINS4_8MMA_AtomIJNS4_4SM904GMMA25MMA_64x64x16_F32F16F16_SSILNSO_5MajorE0ELSQ_0ELNSO_7ScaleInE1ELSR_1EEEEEENS4_6LayoutINS5_IJSB_SC_SC_EEENS5_IJSC_NSA_ILi0EEESW_EEEEENS5_IJNS4_10UnderscoreESZ_SZ_EEEEENS4_23SM90_TMA_LOAD_MULTICASTENS4_14ComposedLayoutINS4_7SwizzleILi3ELi4ELi3EEENS4_18smem_ptr_flag_bitsILi16EEENSU_INS5_IJNSA_ILi8EEESH_EEENS5_IJSH_SC_EEEEEEEvNS4_8identityES12_S1C_vS1D_EENS_8epilogue10collective6detail29Sm90TmaWarpSpecializedAdapterINS1G_15DefaultEpilogueISJ_SK_SK_NS1F_6thread17LinearCombinationISJ_Li1EffLNS1K_9ScaleType4KindE0ELNS_15FloatRoundStyleE2ESJ_EENS1_15EpilogueDefaultEEEEEvvEEEEvNT_6ParamsE)
        /*0008*/ 	.word	0x000000a8


	//----- nvinfo : EIATTR_FRAME_SIZE
	.align		4
.L_15:
        /*000c*/ 	.byte	0x04, 0x11
        /*000e*/ 	.short	(.L_17 - .L_16)
	.align		4
.L_16:
        /*0010*/ 	.word	index@(_ZN7cutlass13device_kernelINS_4gemm6kernel13GemmUniversalIN4cute5tupleIJiiiiEEENS1_10collective13CollectiveMmaINS1_34MainloopSm90TmaGmmaWarpSpecializedILi9ENS5_IJNS4_1CILi2EEESB_NSA_ILi1EEEEEENS1_35KernelTmaWarpSpecializedCooperativeEEENS5_IJNSA_ILi128EEENSA_ILi64EEESH_EEENS_6half_tENS5_IJlSC_lEEESJ_SK_NS4_8TiledMMAINS4_8MMA_AtomIJNS4_4SM904GMMA25MMA_64x64x16_F32F16F16_SSILNSO_5MajorE0ELSQ_0ELNSO_7ScaleInE1ELSR_1EEEEEENS4_6LayoutINS5_IJSB_SC_SC_EEENS5_IJSC_NSA_ILi0EEESW_EEEEENS5_IJNS4_10UnderscoreESZ_SZ_EEEEENS4_23SM90_TMA_LOAD_MULTICASTENS4_14ComposedLayoutINS4_7SwizzleILi3ELi4ELi3EEENS4_18smem_ptr_flag_bitsILi16EEENSU_INS5_IJNSA_ILi8EEESH_EEENS5_IJSH_SC_EEEEEEEvNS4_8identityES12_S1C_vS1D_EENS_8epilogue10collective6detail29Sm90TmaWarpSpecializedAdapterINS1G_15DefaultEpilogueISJ_SK_SK_NS1F_6thread17LinearCombinationISJ_Li1EffLNS1K_9ScaleType4KindE0ELNS_15FloatRoundStyleE2ESJ_EENS1_15EpilogueDefaultEEEEEvvEEEEvNT_6ParamsE)
        /*0014*/ 	.word	0x00000000


	//----- nvinfo : EIATTR_MIN_STACK_SIZE
	.align		4
.L_17:
        /*0018*/ 	.byte	0x04, 0x12
        /*001a*/ 	.short	(.L_19 - .L_18)
	.align		4
.L_18:
        /*001c*/ 	.word	index@(_ZN7cutlass13device_kernelINS_4gemm6kernel13GemmUniversalIN4cute5tupleIJiiiiEEENS1_10collective13CollectiveMmaINS1_34MainloopSm90TmaGmmaWarpSpecializedILi9ENS5_IJNS4_1CILi2EEESB_NSA_ILi1EEEEEENS1_35KernelTmaWarpSpecializedCooperativeEEENS5_IJNSA_ILi128EEENSA_ILi64EEESH_EEENS_6half_tENS5_IJlSC_lEEESJ_SK_NS4_8TiledMMAINS4_8MMA_AtomIJNS4_4SM904GMMA25MMA_64x64x16_F32F16F16_SSILNSO_5MajorE0ELSQ_0ELNSO_7ScaleInE1ELSR_1EEEEEENS4_6LayoutINS5_IJSB_SC_SC_EEENS5_IJSC_NSA_ILi0EEESW_EEEEENS5_IJNS4_10UnderscoreESZ_SZ_EEEEENS4_23SM90_TMA_LOAD_MULTICASTENS4_14ComposedLayoutINS4_7SwizzleILi3ELi4ELi3EEENS4_18smem_ptr_flag_bitsILi16EEENSU_INS5_IJNSA_ILi8EEESH_EEENS5_IJSH_SC_EEEEEEEvNS4_8identityES12_S1C_vS1D_EENS_8epilogue10collective6detail29Sm90TmaWarpSpecializedAdapterINS1G_15DefaultEpilogueISJ_SK_SK_NS1F_6thread17LinearCombinationISJ_Li1EffLNS1K_9ScaleType4KindE0ELNS_15FloatRoundStyleE2ESJ_EENS1_15EpilogueDefaultEEEEEvvEEEEvNT_6ParamsE)
        /*0020*/ 	.word	0x00000000
.L_19:


//--------------------- .nv.compat                --------------------------
	.section	.nv.compat,"",@"SHT_CUDA_COMPAT_INFO"
	.align	4
        /*0000*/ 	.byte	0x02, 0x09, 0x01, 0x00, 0x02, 0x02, 0x04, 0x00, 0x02, 0x05, 0x05, 0x00, 0x03, 0x07, 0x01, 0x01
        /*0010*/ 	.byte	0x02, 0x03, 0x01, 0x00, 0x02, 0x06, 0x01, 0x00, 0x04, 0x0b, 0x08, 0x00, 0x00, 0x00, 0x00, 0x00
        /*0020*/ 	.byte	0x00, 0x00, 0x00, 0x00


//--------------------- .nv.info._ZN7cutlass13device_kernelINS_4gemm6kernel13GemmUniversalIN4cute5tupleIJiiiiEEENS1_10collective13CollectiveMmaINS1_34MainloopSm90TmaGmmaWarpSpecializedILi9ENS5_IJNS4_1CILi2EEESB_NSA_ILi1EEEEEENS1_35KernelTmaWarpSpecializedCooperativeEEENS5_IJNSA_ILi128EEENSA_ILi64EEESH_EEENS_6half_tENS5_IJlSC_lEEESJ_SK_NS4_8TiledMMAINS4_8MMA_AtomIJNS4_4SM904GMMA25MMA_64x64x16_F32F16F16_SSILNSO_5MajorE0ELSQ_0ELNSO_7ScaleInE1ELSR_1EEEEEENS4_6LayoutINS5_IJSB_SC_SC_EEENS5_IJSC_NSA_ILi0EEESW_EEEEENS5_IJNS4_10UnderscoreESZ_SZ_EEEEENS4_23SM90_TMA_LOAD_MULTICASTENS4_14ComposedLayoutINS4_7SwizzleILi3ELi4ELi3EEENS4_18smem_ptr_flag_bitsILi16EEENSU_INS5_IJNSA_ILi8EEESH_EEENS5_IJSH_SC_EEEEEEEvNS4_8identityES12_S1C_vS1D_EENS_8epilogue10collective6detail29Sm90TmaWarpSpecializedAdapterINS1G_15DefaultEpilogueISJ_SK_SK_NS1F_6thread17LinearCombinationISJ_Li1EffLNS1K_9ScaleType4KindE0ELNS_15FloatRoundStyleE2ESJ_EENS1_15EpilogueDefaultEEEEEvvEEEEvNT_6ParamsE --------------------------
	.section	.nv.info._ZN7cutlass13device_kernelINS_4gemm6kernel13GemmUniversalIN4cute5tupleIJiiiiEEENS1_10collective13CollectiveMmaINS1_34MainloopSm90TmaGmmaWarpSpecializedILi9ENS5_IJNS4_1CILi2EEESB_NSA_ILi1EEEEEENS1_35KernelTmaWarpSpecializedCooperativeEEENS5_IJNSA_ILi128EEENSA_ILi64EEESH_EEENS_6half_tENS5_IJlSC_lEEESJ_SK_NS4_8TiledMMAINS4_8MMA_AtomIJNS4_4SM904GMMA25MMA_64x64x16_F32F16F16_SSILNSO_5MajorE0ELSQ_0ELNSO_7ScaleInE1ELSR_1EEEEEENS4_6LayoutINS5_IJSB_SC_SC_EEENS5_IJSC_NSA_ILi0EEESW_EEEEENS5_IJNS4_10UnderscoreESZ_SZ_EEEEENS4_23SM90_TMA_LOAD_MULTICASTENS4_14ComposedLayoutINS4_7SwizzleILi3ELi4ELi3EEENS4_18smem_ptr_flag_bitsILi16EEENSU_INS5_IJNSA_ILi8EEESH_EEENS5_IJSH_SC_EEEEEEEvNS4_8identityES12_S1C_vS1D_EENS_8epilogue10collective6detail29Sm90TmaWarpSpecializedAdapterINS1G_15DefaultEpilogueISJ_SK_SK_NS1F_6thread17LinearCombinationISJ_Li1EffLNS1K_9ScaleType4KindE0ELNS_15FloatRoundStyleE2ESJ_EENS1_15EpilogueDefaultEEEEEvvEEEEvNT_6ParamsE,"",@"SHT_CUDA_INFO"
	.sectionflags	@""
	.align	4


	//----- nvinfo : EIATTR_CUDA_API_VERSION
	.align		4
        /*0000*/ 	.byte	0x04, 0x37
        /*0002*/ 	.short	(.L_21 - .L_20)
.L_20:
        /*0004*/ 	.word	0x00000082


	//----- nvinfo : EIATTR_KPARAM_INFO
	.align		4
.L_21:
        /*0008*/ 	.byte	0x04, 0x17
        /*000a*/ 	.short	(.L_23 - .L_22)
.L_22:
        /*000c*/ 	.word	0x00000000
        /*0010*/ 	.short	0x0000
        /*0012*/ 	.short	0x0070
        /*0014*/ 	.byte	0x00, 0xf0, 0x01, 0x10


	//----- nvinfo : EIATTR_SPARSE_MMA_MASK
	.align		4
.L_23:
        /*0018*/ 	.byte	0x03, 0x50
        /*001a*/ 	.short	0x0000


	//----- nvinfo : EIATTR_MAXREG_COUNT
	.align		4
        /*001c*/ 	.byte	0x03, 0x1b
        /*001e*/ 	.short	0x00a8


	//----- nvinfo : EIATTR_NUM_BARRIERS
	.align		4
        /*0020*/ 	.byte	0x02, 0x4c
        /*0022*/ 	.byte	0x01
	.zero		1


	//----- nvinfo : EIATTR_EXTERNS
	.align		4
        /*0024*/ 	.byte	0x04, 0x0f
        /*0026*/ 	.short	(.L_25 - .L_24)


	//   ....[0]....
	.align		4
.L_24:
        /*0028*/ 	.word	index@(__assertfail)


	//----- nvinfo : EIATTR_MERCURY_ISA_VERSION
	.align		4
.L_25:
        /*002c*/ 	.byte	0x03, 0x5f
        /*002e*/ 	.short	0x0101


	//----- nvinfo : EIATTR_INT_WARP_WIDE_INSTR_OFFSETS
	.align		4
        /*0030*/ 	.byte	0x04, 0x31
        /*0032*/ 	.short	(.L_27 - .L_26)


	//   ....[0]....
.L_26:
        /*0034*/ 	.word	0x00000550


	//   ....[1]....
        /*0038*/ 	.word	0x00000580


	//   ....[2]....
        /*003c*/ 	.word	0x00000740


	//----- nvinfo : EIATTR_COOP_GROUP_MASK_REGIDS
	.align		4
.L_27:
        /*0040*/ 	.byte	0x04, 0x29
        /*0042*/ 	.short	(.L_29 - .L_28)


	//   ....[0]....
.L_28:
        /*0044*/ 	.word	0xffffffff


	//   ....[1]....
        /*0048*/ 	.word	0xffffffff


	//   ....[2]....
        /*004c*/ 	.word	0xffffffff


	//   ....[3]....
        /*0050*/ 	.word	0xffffffff


	//   ....[4]....
        /*0054*/ 	.word	0xffffffff


	//   ....[5]....
        /*0058*/ 	.word	0xffffffff


	//----- nvinfo : EIATTR_COOP_GROUP_INSTR_OFFSETS
	.align		4
.L_29:
        /*005c*/ 	.byte	0x04, 0x28
        /*005e*/ 	.short	(.L_31 - .L_30)


	//   ....[0]....
.L_30:
        /*0060*/ 	.word	0x00000060


	//   ....[1]....
        /*0064*/ 	.word	0x00000070


	//   ....[2]....
        /*0068*/ 	.word	0x00000130


	//   ....[3]....
        /*006c*/ 	.word	0x000003a0


	//   ....[4]....
        /*0070*/ 	.word	0x000008c0


	//   ....[5]....
        /*0074*/ 	.word	0x00001300


	//----- nvinfo : EIATTR_REG_RECONFIG
	.align		4
.L_31:
        /*0078*/ 	.byte	0x01, 0x54
	.zero		2


	//----- nvinfo : EIATTR_SYSCALL_OFFSETS
	.align		4
        /*007c*/ 	.byte	0x04, 0x46
        /*007e*/ 	.short	(.L_33 - .L_32)


	//   ....[0]....
.L_32:
        /*0080*/ 	.word	0x000014c0


	//----- nvinfo : EIATTR_MBARRIER_INSTR_OFFSETS
	.align		4
.L_33:
        /*0084*/ 	.byte	0x04, 0x39
        /*0086*/ 	.short	(.L_35 - .L_34)


	//   ....[0]....
.L_34:
        /*0088*/ 	.word	0x00000250
        /*008c*/ 	.word	0x000000ff
        /*0090*/ 	.word	0x00000000
        /*0094*/ 	.short	0x0100
        /*0096*/ 	.byte	0x08
	.zero		1


	//   ....[1]....
        /*0098*/ 	.word	0x00000260
        /*009c*/ 	.word	0x000000ff
        /*00a0*/ 	.word	0x00000048
        /*00a4*/ 	.short	0x0100
        /*00a6*/ 	.byte	0x08
	.zero		1


	//   ....[2]....
        /*00a8*/ 	.word	0x00000270
        /*00ac*/ 	.word	0x000000ff
        /*00b0*/ 	.word	0x00000008
        /*00b4*/ 	.short	0x0100
        /*00b6*/ 	.byte	0x08
	.zero		1


	//   ....[3]....
        /*00b8*/ 	.word	0x00000280
        /*00bc*/ 	.word	0x000000ff
        /*00c0*/ 	.word	0x00000050
        /*00c4*/ 	.short	0x0100
        /*00c6*/ 	.byte	0x08
	.zero		1


	//   ....[4]....
        /*00c8*/ 	.word	0x00000290
        /*00cc*/ 	.word	0x000000ff
        /*00d0*/ 	.word	0x00000010
        /*00d4*/ 	.short	0x0100
        /*00d6*/ 	.byte	0x08
	.zero		1


	//   ....[5]....
        /*00d8*/ 	.word	0x000002a0
        /*00dc*/ 	.word	0x000000ff
        /*00e0*/ 	.word	0x00000058
        /*00e4*/ 	.short	0x0100
        /*00e6*/ 	.byte	0x08
	.zero		1


	//   ....[6]....
        /*00e8*/ 	.word	0x000002b0
        /*00ec*/ 	.word	0x000000ff
        /*00f0*/ 	.word	0x00000018
        /*00f4*/ 	.short	0x0100
        /*00f6*/ 	.byte	0x08
	.zero		1


	//   ....[7]....
        /*00f8*/ 	.word	0x000002c0
        /*00fc*/ 	.word	0x000000ff
        /*0100*/ 	.word	0x00000060
        /*0104*/ 	.short	0x0100
        /*0106*/ 	.byte	0x08
	.zero		1


	//   ....[8]....
        /*0108*/ 	.word	0x000002d0
        /*010c*/ 	.word	0x000000ff
        /*0110*/ 	.word	0x00000020
        /*0114*/ 	.short	0x0100
        /*0116*/ 	.byte	0x08
	.zero		1


	//   ....[9]....
        /*0118*/ 	.word	0x000002e0
        /*011c*/ 	.word	0x000000ff
        /*0120*/ 	.word	0x00000068
        /*0124*/ 	.short	0x0100
        /*0126*/ 	.byte	0x08
	.zero		1


	//   ....[10]....
        /*0128*/ 	.word	0x000002f0
        /*012c*/ 	.word	0x000000ff
        /*0130*/ 	.word	0x00000028
        /*0134*/ 	.short	0x0100
        /*0136*/ 	.byte	0x08
	.zero		1


	//   ....[11]....
        /*0138*/ 	.word	0x00000300
        /*013c*/ 	.word	0x000000ff
        /*0140*/ 	.word	0x00000070
        /*0144*/ 	.short	0x0100
        /*0146*/ 	.byte	0x08
	.zero		1


	//   ....[12]....
        /*0148*/ 	.word	0x00000310
        /*014c*/ 	.word	0x000000ff
        /*0150*/ 	.word	0x00000030
        /*0154*/ 	.short	0x0100
        /*0156*/ 	.byte	0x08
	.zero		1


	//   ....[13]....
        /*0158*/ 	.word	0x00000320
        /*015c*/ 	.word	0x000000ff
        /*0160*/ 	.word	0x00000078
        /*0164*/ 	.short	0x0100
        /*0166*/ 	.byte	0x08
	.zero		1


	//   ....[14]....
        /*0168*/ 	.word	0x00000330
        /*016c*/ 	.word	0x000000ff
        /*0170*/ 	.word	0x00000038
        /*0174*/ 	.short	0x0100
        /*0176*/ 	.byte	0x08
	.zero		1


	//   ....[15]....
        /*0178*/ 	.word	0x00000340
        /*017c*/ 	.word	0x000000ff
        /*0180*/ 	.word	0x00000080
        /*0184*/ 	.short	0x0100
        /*0186*/ 	.byte	0x08
	.zero		1


	//   ....[16]....
        /*0188*/ 	.word	0x00000350
        /*018c*/ 	.word	0x000000ff
        /*0190*/ 	.word	0x00000040
        /*0194*/ 	.short	0x0100
        /*0196*/ 	.byte	0x08
	.zero		1


	//   ....[17]....
        /*0198*/ 	.word	0x00000360
        /*019c*/ 	.word	0x000000ff
        /*01a0*/ 	.word	0x00000088
        /*01a4*/ 	.short	0x0100
        /*01a6*/ 	.byte	0x08
	.zero		1


	//   ....[18]....
        /*01a8*/ 	.word	0x000007c0
        /*01ac*/ 	.word	0x000000ff
        /*01b0*/ 	.word	0x000000a0
        /*01b4*/ 	.short	0x0100
        /*01b6*/ 	.byte	0x06
	.zero		1


	//   ....[19]....
        /*01b8*/ 	.word	0x00000850
        /*01bc*/ 	.word	0x000000ff
        /*01c0*/ 	.word	0x000000a8
        /*01c4*/ 	.short	0x0100
        /*01c6*/ 	.byte	0x06
	.zero		1


	//   ....[20]....
        /*01c8*/ 	.word	0x00001580
        /*01cc*/ 	.word	0x00000003
        /*01d0*/ 	.word	0x00000000
        /*01d4*/ 	.short	0x010a
        /*01d6*/ 	.byte	0x3f
	.zero		1


	//   ....[21]....
        /*01d8*/ 	.word	0x000015c0
        /*01dc*/ 	.word	0x00000003
        /*01e0*/ 	.word	0x00000000
        /*01e4*/ 	.short	0x010a
        /*01e6*/ 	.byte	0x3f
	.zero		1


	//   ....[22]....
        /*01e8*/ 	.word	0x00001990
        /*01ec*/ 	.word	0x00000005
        /*01f0*/ 	.word	0x00000000
        /*01f4*/ 	.short	0x010a
        /*01f6*/ 	.byte	0x3f
	.zero		1


	//   ....[23]....
        /*01f8*/ 	.word	0x000019d0
        /*01fc*/ 	.word	0x00000005
        /*0200*/ 	.word	0x00000000
        /*0204*/ 	.short	0x010a
        /*0206*/ 	.byte	0x3f
	.zero		1


	//   ....[24]....
        /*0208*/ 	.word	0x00001c30
        /*020c*/ 	.word	0x00000005
        /*0210*/ 	.word	0x00000000
        /*0214*/ 	.short	0x0101
        /*0216*/ 	.byte	0x3f
	.zero		1


	//   ....[25]....
        /*0218*/ 	.word	0x00001e50
        /*021c*/ 	.word	0x00000003
        /*0220*/ 	.word	0x00000000
        /*0224*/ 	.short	0x0101
        /*0226*/ 	.byte	0x3f
	.zero		1


	//   ....[26]....
        /*0228*/ 	.word	0x00005430
        /*022c*/ 	.word	0x0000000e
        /*0230*/ 	.word	0x00000048
        /*0234*/ 	.short	0x010a
        /*0236*/ 	.byte	0x3f
	.zero		1


	//   ....[27]....
        /*0238*/ 	.word	0x000057e0
        /*023c*/ 	.word	0x00000006
        /*0240*/ 	.word	0x000000a8
        /*0244*/ 	.short	0x0101
        /*0246*/ 	.byte	0x3f
	.zero		1


	//   ....[28]....
        /*0248*/ 	.word	0x00005f10
        /*024c*/ 	.word	0x00000007
        /*0250*/ 	.word	0x00000000
        /*0254*/ 	.short	0x010a
        /*0256*/ 	.byte	0x3f
	.zero		1


	//   ....[29]....
        /*0258*/ 	.word	0x00005f90
        /*025c*/ 	.word	0x00000009
        /*0260*/ 	.word	0x00000000
        /*0264*/ 	.short	0x010a
        /*0266*/ 	.byte	0x3f
	.zero		1


	//   ....[30]....
        /*0268*/ 	.word	0x00006020
        /*026c*/ 	.word	0x00000006
        /*0270*/ 	.word	0x00000000
        /*0274*/ 	.short	0x010a
        /*0276*/ 	.byte	0x3f
	.zero		1


	//   ....[31]....
        /*0278*/ 	.word	0x000060b0
        /*027c*/ 	.word	0x00000009
        /*0280*/ 	.word	0x00000000
        /*0284*/ 	.short	0x010a
        /*0286*/ 	.byte	0x3f
	.zero		1


	//   ....[32]....
        /*0288*/ 	.word	0x00006140
        /*028c*/ 	.word	0x00000006
        /*0290*/ 	.word	0x00000000
        /*0294*/ 	.short	0x010a
        /*0296*/ 	.byte	0x3f
	.zero		1


	//   ....[33]....
        /*0298*/ 	.word	0x000061d0
        /*029c*/ 	.word	0x00000009
        /*02a0*/ 	.word	0x00000000
        /*02a4*/ 	.short	0x010a
        /*02a6*/ 	.byte	0x3f
	.zero		1


	//   ....[34]....
        /*02a8*/ 	.word	0x00006260
        /*02ac*/ 	.word	0x00000006
        /*02b0*/ 	.word	0x00000000
        /*02b4*/ 	.short	0x010a
        /*02b6*/ 	.byte	0x3f
	.zero		1


	//   ....[35]....
        /*02b8*/ 	.word	0x000062f0
        /*02bc*/ 	.word	0x00000009
        /*02c0*/ 	.word	0x00000000
        /*02c4*/ 	.short	0x010a
        /*02c6*/ 	.byte	0x3f
	.zero		1


	//   ....[36]....
        /*02c8*/ 	.word	0x00006380
        /*02cc*/ 	.word	0x00000003
        /*02d0*/ 	.word	0x00000000
        /*02d4*/ 	.short	0x010a
        /*02d6*/ 	.byte	0x3f
	.zero		1


	//   ....[37]....
        /*02d8*/ 	.word	0x000063e0
        /*02dc*/ 	.word	0x00000003
        /*02e0*/ 	.word	0x00000000
        /*02e4*/ 	.short	0x010a
        /*02e6*/ 	.byte	0x3f
	.zero		1


	//   ....[38]....
        /*02e8*/ 	.word	0x00006430
        /*02ec*/ 	.word	0x00000005
        /*02f0*/ 	.word	0x00000000
        /*02f4*/ 	.short	0x010a
        /*02f6*/ 	.byte	0x3f
	.zero		1


	//   ....[39]....
        /*02f8*/ 	.word	0x00006500
        /*02fc*/ 	.word	0x0000000e
        /*0300*/ 	.word	0x00000048
        /*0304*/ 	.short	0x010a
        /*0306*/ 	.byte	0x3f
	.zero		1


	//   ....[40]....
        /*0308*/ 	.word	0x000065d0
        /*030c*/ 	.word	0x00000007
        /*0310*/ 	.word	0x00000000
        /*0314*/ 	.short	0x010a
        /*0316*/ 	.byte	0x3f
	.zero		1


	//   ....[41]....
        /*0318*/ 	.word	0x00006620
        /*031c*/ 	.word	0x00000009
        /*0320*/ 	.word	0x00000000
        /*0324*/ 	.short	0x010a
        /*0326*/ 	.byte	0x3f
	.zero		1


	//   ....[42]....
        /*0328*/ 	.word	0x00006670
        /*032c*/ 	.word	0x00000006
        /*0330*/ 	.word	0x00000000
        /*0334*/ 	.short	0x010a
        /*0336*/ 	.byte	0x3f
	.zero		1


	//   ....[43]....
        /*0338*/ 	.word	0x000066c0
        /*033c*/ 	.word	0x00000009
        /*0340*/ 	.word	0x00000000
        /*0344*/ 	.short	0x010a
        /*0346*/ 	.byte	0x3f
	.zero		1


	//   ....[44]....
        /*0348*/ 	.word	0x00006710
        /*034c*/ 	.word	0x00000006
        /*0350*/ 	.word	0x00000000
        /*0354*/ 	.short	0x010a
        /*0356*/ 	.byte	0x3f
	.zero		1


	//   ....[45]....
        /*0358*/ 	.word	0x00006760
        /*035c*/ 	.word	0x00000009
        /*0360*/ 	.word	0x00000000
        /*0364*/ 	.short	0x010a
        /*0366*/ 	.byte	0x3f
	.zero		1


	//   ....[46]....
        /*0368*/ 	.word	0x000067b0
        /*036c*/ 	.word	0x00000006
        /*0370*/ 	.word	0x00000000
        /*0374*/ 	.short	0x010a
        /*0376*/ 	.byte	0x3f
	.zero		1


	//   ....[47]....
        /*0378*/ 	.word	0x00006800
        /*037c*/ 	.word	0x00000009
        /*0380*/ 	.word	0x00000000
        /*0384*/ 	.short	0x010a
        /*0386*/ 	.byte	0x3f
	.zero		1


	//----- nvinfo : EIATTR_NUM_MBARRIERS
	.align		4
.L_35:
        /*0388*/ 	.byte	0x03, 0x38
        /*038a*/ 	.short	0x0014


	//----- nvinfo : EIATTR_EXIT_INSTR_OFFSETS
	.align		4
        /*038c*/ 	.byte	0x04, 0x1c
        /*038e*/ 	.short	(.L_37 - .L_36)


	//   ....[0]....
.L_36:
        /*0390*/ 	.word	0x00000a20


	//   ....[1]....
        /*0394*/ 	.word	0x00001230


	//   ....[2]....
        /*0398*/ 	.word	0x00004a70


	//   ....[3]....
        /*039c*/ 	.word	0x00004fd0


	//   ....[4]....
        /*03a0*/ 	.word	0x000063d0


	//----- nvinfo : EIATTR_MAX_THREADS
	.align		4
.L_37:
        /*03a4*/ 	.byte	0x04, 0x05
        /*03a6*/ 	.short	(.L_39 - .L_38)
.L_38:
        /*03a8*/ 	.word	0x00000180
        /*03ac*/ 	.word	0x00000001
        /*03b0*/ 	.word	0x00000001


	//----- nvinfo : EIATTR_CRS_STACK_SIZE
	.align		4
.L_39:
        /*03b4*/ 	.byte	0x04, 0x1e
        /*03b6*/ 	.short	(.L_41 - .L_40)
.L_40:
        /*03b8*/ 	.word	0x00000000


	//----- nvinfo : EIATTR_CBANK_PARAM_SIZE
	.align		4
.L_41:
        /*03bc*/ 	.byte	0x03, 0x19
        /*03be*/ 	.short	0x0470


	//----- nvinfo : EIATTR_PARAM_CBANK
	.align		4
        /*03c0*/ 	.byte	0x04, 0x0a
        /*03c2*/ 	.short	(.L_43 - .L_42)
	.align		4
.L_42:
        /*03c4*/ 	.word	index@(.nv.constant0._ZN7cutlass13device_kernelINS_4gemm6kernel13GemmUniversalIN4cute5tupleIJiiiiEEENS1_10collective13CollectiveMmaINS1_34MainloopSm90TmaGmmaWarpSpecializedILi9ENS5_IJNS4_1CILi2EEESB_NSA_ILi1EEEEEENS1_35KernelTmaWarpSpecializedCooperativeEEENS5_IJNSA_ILi128EEENSA_ILi64EEESH_EEENS_6half_tENS5_IJlSC_lEEESJ_SK_NS4_8TiledMMAINS4_8MMA_AtomIJNS4_4SM904GMMA25MMA_64x64x16_F32F16F16_SSILNSO_5MajorE0ELSQ_0ELNSO_7ScaleInE1ELSR_1EEEEEENS4_6LayoutINS5_IJSB_SC_SC_EEENS5_IJSC_NSA_ILi0EEESW_EEEEENS5_IJNS4_10UnderscoreESZ_SZ_EEEEENS4_23SM90_TMA_LOAD_MULTICASTENS4_14ComposedLayoutINS4_7SwizzleILi3ELi4ELi3EEENS4_18smem_ptr_flag_bitsILi16EEENSU_INS5_IJNSA_ILi8EEESH_EEENS5_IJSH_SC_EEEEEEEvNS4_8identityES12_S1C_vS1D_EENS_8epilogue10collective6detail29Sm90TmaWarpSpecializedAdapterINS1G_15DefaultEpilogueISJ_SK_SK_NS1F_6thread17LinearCombinationISJ_Li1EffLNS1K_9ScaleType4KindE0ELNS_15FloatRoundStyleE2ESJ_EENS1_15EpilogueDefaultEEEEEvvEEEEvNT_6ParamsE)
        /*03c8*/ 	.short	0x0210
        /*03ca*/ 	.short	0x0470


	//----- nvinfo : EIATTR_SW_WAR
	.align		4
.L_43:
        /*03cc*/ 	.byte	0x04, 0x36
        /*03ce*/ 	.short	(.L_45 - .L_44)
.L_44:
        /*03d0*/ 	.word	0x00000008
.L_45:


//--------------------- .nv.callgraph             --------------------------
	.section	.nv.callgraph,"",@"SHT_CUDA_CALLGRAPH"
	.align	4
	.sectionentsize	8
	.align		4
        /*0000*/ 	.word	0x00000000
	.align		4
        /*0004*/ 	.word	0xffffffff
	.align		4
        /*0008*/ 	.word	index@(_ZN7cutlass13device_kernelINS_4gemm6kernel13GemmUniversalIN4cute5tupleIJiiiiEEENS1_10collective13CollectiveMmaINS1_34MainloopSm90TmaGmmaWarpSpecializedILi9ENS5_IJNS4_1CILi2EEESB_NSA_ILi1EEEEEENS1_35KernelTmaWarpSpecializedCooperativeEEENS5_IJNSA_ILi128EEENSA_ILi64EEESH_EEENS_6half_tENS5_IJlSC_lEEESJ_SK_NS4_8TiledMMAINS4_8MMA_AtomIJNS4_4SM904GMMA25MMA_64x64x16_F32F16F16_SSILNSO_5MajorE0ELSQ_0ELNSO_7ScaleInE1ELSR_1EEEEEENS4_6LayoutINS5_IJSB_SC_SC_EEENS5_IJSC_NSA_ILi0EEESW_EEEEENS5_IJNS4_10UnderscoreESZ_SZ_EEEEENS4_23SM90_TMA_LOAD_MULTICASTENS4_14ComposedLayoutINS4_7SwizzleILi3ELi4ELi3EEENS4_18smem_ptr_flag_bitsILi16EEENSU_INS5_IJNSA_ILi8EEESH_EEENS5_IJSH_SC_EEEEEEEvNS4_8identityES12_S1C_vS1D_EENS_8epilogue10collective6detail29Sm90TmaWarpSpecializedAdapterINS1G_15DefaultEpilogueISJ_SK_SK_NS1F_6thread17LinearCombinationISJ_Li1EffLNS1K_9ScaleType4KindE0ELNS_15FloatRoundStyleE2ESJ_EENS1_15EpilogueDefaultEEEEEvvEEEEvNT_6ParamsE)
	.align		4
        /*000c*/ 	.word	index@(__assertfail)
	.align		4
        /*0010*/ 	.word	0x00000000
	.align		4
        /*0014*/ 	.word	0xfffffffe
	.align		4
        /*0018*/ 	.word	0x00000000
	.align		4
        /*001c*/ 	.word	0xfffffffd
	.align		4
        /*0020*/ 	.word	0x00000000
	.align		4
        /*0024*/ 	.word	0xfffffffc


//--------------------- .nv.constant4             --------------------------
	.section	.nv.constant4,"a",@progbits
	.align	8
	.align		8
.nv.constant4:
        /*0000*/ 	.dword	__assertfail
	.align		8
        /*0008*/ 	.dword	__unnamed_1
	.align		8
        /*0010*/ 	.dword	_ZN39_INTERNAL_f9a4f2b3_4_k_cu_2a0690d3_33494cuda3std3__45__cpo5beginE
	.align		8
        /*0018*/ 	.dword	_ZN39_INTERNAL_f9a4f2b3_4_k_cu_2a0690d3_33494cuda3std3__45__cpo3endE
	.align		8
        /*0020*/ 	.dword	_ZN39_INTERNAL_f9a4f2b3_4_k_cu_2a0690d3_33494cuda3std3__45__cpo6cbeginE
	.align		8
        /*0028*/ 	.dword	_ZN39_INTERNAL_f9a4f2b3_4_k_cu_2a0690d3_33494cuda3std3__45__cpo4cendE
	.align		8
        /*0030*/ 	.dword	_ZN39_INTERNAL_f9a4f2b3_4_k_cu_2a0690d3_33494cuda3std3__441_GLOBAL__N__f9a4f2b3_4_k_cu_2a0690d3_33496ignoreE
	.align		8
        /*0038*/ 	.dword	_ZN39_INTERNAL_f9a4f2b3_4_k_cu_2a0690d3_33494cuda3std3__419piecewise_constructE
	.align		8
        /*0040*/ 	.dword	_ZN39_INTERNAL_f9a4f2b3_4_k_cu_2a0690d3_33494cuda3std3__48in_placeE
	.align		8
        /*0048*/ 	.dword	_ZN39_INTERNAL_f9a4f2b3_4_k_cu_2a0690d3_33494cuda3std6ranges3__45__cpo4swapE
	.align		8
        /*0050*/ 	.dword	_ZN39_INTERNAL_f9a4f2b3_4_k_cu_2a0690d3_33494cuda3std6ranges3__45__cpo9iter_moveE
	.align		8
        /*0058*/ 	.dword	_ZN39_INTERNAL_f9a4f2b3_4_k_cu_2a0690d3_33494cute7productE
	.align		8
        /*0060*/ 	.dword	_ZN39_INTERNAL_f9a4f2b3_4_k_cu_2a0690d3_33494cute1_E
	.align		8
        /*0068*/ 	.dword	$str$22
	.align		8
        /*0070*/ 	.dword	$str$23


//--------------------- .text._ZN7cutlass13device_kernelINS_4gemm6kernel13GemmUniversalIN4cute5tupleIJiiiiEEENS1_10collective13CollectiveMmaINS1_34MainloopSm90TmaGmmaWarpSpecializedILi9ENS5_IJNS4_1CILi2EEESB_NSA_ILi1EEEEEENS1_35KernelTmaWarpSpecializedCooperativeEEENS5_IJNSA_ILi128EEENSA_ILi64EEESH_EEENS_6half_tENS5_IJlSC_lEEESJ_SK_NS4_8TiledMMAINS4_8MMA_AtomIJNS4_4SM904GMMA25MMA_64x64x16_F32F16F16_SSILNSO_5MajorE0ELSQ_0ELNSO_7ScaleInE1ELSR_1EEEEEENS4_6LayoutINS5_IJSB_SC_SC_EEENS5_IJSC_NSA_ILi0EEESW_EEEEENS5_IJNS4_10UnderscoreESZ_SZ_EEEEENS4_23SM90_TMA_LOAD_MULTICASTENS4_14ComposedLayoutINS4_7SwizzleILi3ELi4ELi3EEENS4_18smem_ptr_flag_bitsILi16EEENSU_INS5_IJNSA_ILi8EEESH_EEENS5_IJSH_SC_EEEEEEEvNS4_8identityES12_S1C_vS1D_EENS_8epilogue10collective6detail29Sm90TmaWarpSpecializedAdapterINS1G_15DefaultEpilogueISJ_SK_SK_NS1F_6thread17LinearCombinationISJ_Li1EffLNS1K_9ScaleType4KindE0ELNS_15FloatRoundStyleE2ESJ_EENS1_15EpilogueDefaultEEEEEvvEEEEvNT_6ParamsE --------------------------
	.section	.text._ZN7cutlass13device_kernelINS_4gemm6kernel13GemmUniversalIN4cute5tupleIJiiiiEEENS1_10collective13CollectiveMmaINS1_34MainloopSm90TmaGmmaWarpSpecializedILi9ENS5_IJNS4_1CILi2EEESB_NSA_ILi1EEEEEENS1_35KernelTmaWarpSpecializedCooperativeEEENS5_IJNSA_ILi128EEENSA_ILi64EEESH_EEENS_6half_tENS5_IJlSC_lEEESJ_SK_NS4_8TiledMMAINS4_8MMA_AtomIJNS4_4SM904GMMA25MMA_64x64x16_F32F16F16_SSILNSO_5MajorE0ELSQ_0ELNSO_7ScaleInE1ELSR_1EEEEEENS4_6LayoutINS5_IJSB_SC_SC_EEENS5_IJSC_NSA_ILi0EEESW_EEEEENS5_IJNS4_10UnderscoreESZ_SZ_EEEEENS4_23SM90_TMA_LOAD_MULTICASTENS4_14ComposedLayoutINS4_7SwizzleILi3ELi4ELi3EEENS4_18smem_ptr_flag_bitsILi16EEENSU_INS5_IJNSA_ILi8EEESH_EEENS5_IJSH_SC_EEEEEEEvNS4_8identityES12_S1C_vS1D_EENS_8epilogue10collective6detail29Sm90TmaWarpSpecializedAdapterINS1G_15DefaultEpilogueISJ_SK_SK_NS1F_6thread17LinearCombinationISJ_Li1EffLNS1K_9ScaleType4KindE0ELNS_15FloatRoundStyleE2ESJ_EENS1_15EpilogueDefaultEEEEEvvEEEEvNT_6ParamsE,"ax",@progbits
	.align	128
.text._ZN7cutlass13device_kernelINS_4gemm6kernel13GemmUniversalIN4cute5tupleIJiiiiEEENS1_10collective13CollectiveMmaINS1_34MainloopSm90TmaGmmaWarpSpecializedILi9ENS5_IJNS4_1CILi2EEESB_NSA_ILi1EEEEEENS1_35KernelTmaWarpSpecializedCooperativeEEENS5_IJNSA_ILi128EEENSA_ILi64EEESH_EEENS_6half_tENS5_IJlSC_lEEESJ_SK_NS4_8TiledMMAINS4_8MMA_AtomIJNS4_4SM904GMMA25MMA_64x64x16_F32F16F16_SSILNSO_5MajorE0ELSQ_0ELNSO_7ScaleInE1ELSR_1EEEEEENS4_6LayoutINS5_IJSB_SC_SC_EEENS5_IJSC_NSA_ILi0EEESW_EEEEENS5_IJNS4_10UnderscoreESZ_SZ_EEEEENS4_23SM90_TMA_LOAD_MULTICASTENS4_14ComposedLayoutINS4_7SwizzleILi3ELi4ELi3EEENS4_18smem_ptr_flag_bitsILi16EEENSU_INS5_IJNSA_ILi8EEESH_EEENS5_IJSH_SC_EEEEEEEvNS4_8identityES12_S1C_vS1D_EENS_8epilogue10collective6detail29Sm90TmaWarpSpecializedAdapterINS1G_15DefaultEpilogueISJ_SK_SK_NS1F_6thread17LinearCombinationISJ_Li1EffLNS1K_9ScaleType4KindE0ELNS_15FloatRoundStyleE2ESJ_EENS1_15EpilogueDefaultEEEEEvvEEEEvNT_6ParamsE:
        .type           _ZN7cutlass13device_kernelINS_4gemm6kernel13GemmUniversalIN4cute5tupleIJiiiiEEENS1_10collective13CollectiveMmaINS1_34MainloopSm90TmaGmmaWarpSpecializedILi9ENS5_IJNS4_1CILi2EEESB_NSA_ILi1EEEEEENS1_35KernelTmaWarpSpecializedCooperativeEEENS5_IJNSA_ILi128EEENSA_ILi64EEESH_EEENS_6half_tENS5_IJlSC_lEEESJ_SK_NS4_8TiledMMAINS4_8MMA_AtomIJNS4_4SM904GMMA25MMA_64x64x16_F32F16F16_SSILNSO_5MajorE0ELSQ_0ELNSO_7ScaleInE1ELSR_1EEEEEENS4_6LayoutINS5_IJSB_SC_SC_EEENS5_IJSC_NSA_ILi0EEESW_EEEEENS5_IJNS4_10UnderscoreESZ_SZ_EEEEENS4_23SM90_TMA_LOAD_MULTICASTENS4_14ComposedLayoutINS4_7SwizzleILi3ELi4ELi3EEENS4_18smem_ptr_flag_bitsILi16EEENSU_INS5_IJNSA_ILi8EEESH_EEENS5_IJSH_SC_EEEEEEEvNS4_8identityES12_S1C_vS1D_EENS_8epilogue10collective6detail29Sm90TmaWarpSpecializedAdapterINS1G_15DefaultEpilogueISJ_SK_SK_NS1F_6thread17LinearCombinationISJ_Li1EffLNS1K_9ScaleType4KindE0ELNS_15FloatRoundStyleE2ESJ_EENS1_15EpilogueDefaultEEEEEvvEEEEvNT_6ParamsE,@function
        .size           _ZN7cutlass13device_kernelINS_4gemm6kernel13GemmUniversalIN4cute5tupleIJiiiiEEENS1_10collective13CollectiveMmaINS1_34MainloopSm90TmaGmmaWarpSpecializedILi9ENS5_IJNS4_1CILi2EEESB_NSA_ILi1EEEEEENS1_35KernelTmaWarpSpecializedCooperativeEEENS5_IJNSA_ILi128EEENSA_ILi64EEESH_EEENS_6half_tENS5_IJlSC_lEEESJ_SK_NS4_8TiledMMAINS4_8MMA_AtomIJNS4_4SM904GMMA25MMA_64x64x16_F32F16F16_SSILNSO_5MajorE0ELSQ_0ELNSO_7ScaleInE1ELSR_1EEEEEENS4_6LayoutINS5_IJSB_SC_SC_EEENS5_IJSC_NSA_ILi0EEESW_EEEEENS5_IJNS4_10UnderscoreESZ_SZ_EEEEENS4_23SM90_TMA_LOAD_MULTICASTENS4_14ComposedLayoutINS4_7SwizzleILi3ELi4ELi3EEENS4_18smem_ptr_flag_bitsILi16EEENSU_INS5_IJNSA_ILi8EEESH_EEENS5_IJSH_SC_EEEEEEEvNS4_8identityES12_S1C_vS1D_EENS_8epilogue10collective6detail29Sm90TmaWarpSpecializedAdapterINS1G_15DefaultEpilogueISJ_SK_SK_NS1F_6thread17LinearCombinationISJ_Li1EffLNS1K_9ScaleType4KindE0ELNS_15FloatRoundStyleE2ESJ_EENS1_15EpilogueDefaultEEEEEvvEEEEvNT_6ParamsE,(.L_x_146 - _ZN7cutlass13device_kernelINS_4gemm6kernel13GemmUniversalIN4cute5tupleIJiiiiEEENS1_10collective13CollectiveMmaINS1_34MainloopSm90TmaGmmaWarpSpecializedILi9ENS5_IJNS4_1CILi2EEESB_NSA_ILi1EEEEEENS1_35KernelTmaWarpSpecializedCooperativeEEENS5_IJNSA_ILi128EEENSA_ILi64EEESH_EEENS_6half_tENS5_IJlSC_lEEESJ_SK_NS4_8TiledMMAINS4_8MMA_AtomIJNS4_4SM904GMMA25MMA_64x64x16_F32F16F16_SSILNSO_5MajorE0ELSQ_0ELNSO_7ScaleInE1ELSR_1EEEEEENS4_6LayoutINS5_IJSB_SC_SC_EEENS5_IJSC_NSA_ILi0EEESW_EEEEENS5_IJNS4_10UnderscoreESZ_SZ_EEEEENS4_23SM90_TMA_LOAD_MULTICASTENS4_14ComposedLayoutINS4_7SwizzleILi3ELi4ELi3EEENS4_18smem_ptr_flag_bitsILi16EEENSU_INS5_IJNSA_ILi8EEESH_EEENS5_IJSH_SC_EEEEEEEvNS4_8identityES12_S1C_vS1D_EENS_8epilogue10collective6detail29Sm90TmaWarpSpecializedAdapterINS1G_15DefaultEpilogueISJ_SK_SK_NS1F_6thread17LinearCombinationISJ_Li1EffLNS1K_9ScaleType4KindE0ELNS_15FloatRoundStyleE2ESJ_EENS1_15EpilogueDefaultEEEEEvvEEEEvNT_6ParamsE)
        .other          _ZN7cutlass13device_kernelINS_4gemm6kernel13GemmUniversalIN4cute5tupleIJiiiiEEENS1_10collective13CollectiveMmaINS1_34MainloopSm90TmaGmmaWarpSpecializedILi9ENS5_IJNS4_1CILi2EEESB_NSA_ILi1EEEEEENS1_35KernelTmaWarpSpecializedCooperativeEEENS5_IJNSA_ILi128EEENSA_ILi64EEESH_EEENS_6half_tENS5_IJlSC_lEEESJ_SK_NS4_8TiledMMAINS4_8MMA_AtomIJNS4_4SM904GMMA25MMA_64x64x16_F32F16F16_SSILNSO_5MajorE0ELSQ_0ELNSO_7ScaleInE1ELSR_1EEEEEENS4_6LayoutINS5_IJSB_SC_SC_EEENS5_IJSC_NSA_ILi0EEESW_EEEEENS5_IJNS4_10UnderscoreESZ_SZ_EEEEENS4_23SM90_TMA_LOAD_MULTICASTENS4_14ComposedLayoutINS4_7SwizzleILi3ELi4ELi3EEENS4_18smem_ptr_flag_bitsILi16EEENSU_INS5_IJNSA_ILi8EEESH_EEENS5_IJSH_SC_EEEEEEEvNS4_8identityES12_S1C_vS1D_EENS_8epilogue10collective6detail29Sm90TmaWarpSpecializedAdapterINS1G_15DefaultEpilogueISJ_SK_SK_NS1F_6thread17LinearCombinationISJ_Li1EffLNS1K_9ScaleType4KindE0ELNS_15FloatRoundStyleE2ESJ_EENS1_15EpilogueDefaultEEEEEvvEEEEvNT_6ParamsE,@"STO_CUDA_ENTRY STV_DEFAULT"
_ZN7cutlass13device_kernelINS_4gemm6kernel13GemmUniversalIN4cute5tupleIJiiiiEEENS1_10collective13CollectiveMmaINS1_34MainloopSm90TmaGmmaWarpSpecializedILi9ENS5_IJNS4_1CILi2EEESB_NSA_ILi1EEEEEENS1_35KernelTmaWarpSpecializedCooperativeEEENS5_IJNSA_ILi128EEENSA_ILi64EEESH_EEENS_6half_tENS5_IJlSC_lEEESJ_SK_NS4_8TiledMMAINS4_8MMA_AtomIJNS4_4SM904GMMA25MMA_64x64x16_F32F16F16_SSILNSO_5MajorE0ELSQ_0ELNSO_7ScaleInE1ELSR_1EEEEEENS4_6LayoutINS5_IJSB_SC_SC_EEENS5_IJSC_NSA_ILi0EEESW_EEEEENS5_IJNS4_10UnderscoreESZ_SZ_EEEEENS4_23SM90_TMA_LOAD_MULTICASTENS4_14ComposedLayoutINS4_7SwizzleILi3ELi4ELi3EEENS4_18smem_ptr_flag_bitsILi16EEENSU_INS5_IJNSA_ILi8EEESH_EEENS5_IJSH_SC_EEEEEEEvNS4_8identityES12_S1C_vS1D_EENS_8epilogue10collective6detail29Sm90TmaWarpSpecializedAdapterINS1G_15DefaultEpilogueISJ_SK_SK_NS1F_6thread17LinearCombinationISJ_Li1EffLNS1K_9ScaleType4KindE0ELNS_15FloatRoundStyleE2ESJ_EENS1_15EpilogueDefaultEEEEEvvEEEEvNT_6ParamsE:
[----:B------:R-:W0:Y:S01]  /*0000*/  LDC R1, c[0x0][0x28] ;  /* 0x00000a00ff017b82 */ /* 0x000e220000000800 */
[----:B------:R-:W1:Y:S01]  /*0010*/  S2R R18, SR_TID.X ;  /* 0x0000000000127919 */ /* 0x000e620000002100 */
[----:B------:R-:W-:Y:S01]  /*0020*/  ELECT P0, URZ, PT ;  /* 0x00000000003f782f */ /* 0x000fe20003800000 */
[----:B------:R-:W-:Y:S01]  /*0030*/  BSSY B0, `(.L_x_0) ;  /* 0x000000f000007945 */ /* 0x000fe20003800000 */
[--C-:B-1----:R-:W-:Y:S02]  /*0040*/  SHF.R.U32.HI R0, RZ, 0x5, R18.reuse ;  /* 0x00000005ff007819 */ /* 0x102fe40000011612 */
[----:B------:R-:W-:-:S03]  /*0050*/  SHF.R.U32.HI R3, RZ, 0x7, R18 ;  /* 0x00000007ff037819 */ /* 0x000fc60000011612 */
[----:B------:R-:W1:Y:S04]  /*0060*/  SHFL.IDX PT, R2, R0, RZ, 0x1f ;  /* 0x00001fff00027589 */ /* 0x000e6800000e0000 */
[----:B------:R2:W3:Y:S01]  /*0070*/  SHFL.IDX PT, R5, R3, RZ, 0x1f ;  /* 0x00001fff03057589 */ /* 0x0004e200000e0000 */
[----:B-1----:R-:W-:-:S13]  /*0080*/  ISETP.NE.OR P0, PT, R2, RZ, !P0 ;  /* 0x000000ff0200720c */ /* 0x002fda0004705670 */
[----:B0-23--:R-:W-:Y:S05]  /*0090*/  @P0 BRA `(.L_x_1) ;  /* 0x0000000000200947 */ /* 0x00dfea0003800000 */
[----:B------:R-:W-:Y:S02]  /*00a0*/  ULDC.64 UR4, c[0x0][0x198] ;  /* 0x0000660000047ab9 */ /* 0x000fe40000000a00 */
[----:B------:R-:W-:Y:S02]  /*00b0*/  UIADD3 UR6, UP0, UR4, 0xf0, URZ ;  /* 0x000000f004067890 */ /* 0x000fe4000ff1e03f */
[----:B------:R-:W-:Y:S02]  /*00c0*/  UIADD3 UR4, UP1, UR4, 0x1f0, URZ ;  /* 0x000001f004047890 */ /* 0x000fe4000ff3e03f */
[----:B------:R-:W-:Y:S02]  /*00d0*/  UIADD3.X UR7, URZ, UR5, URZ, UP0, !UPT ;  /* 0x000000053f077290 */ /* 0x000fe400087fe43f */
[----:B------:R-:W-:-:S07]  /*00e0*/  UIADD3.X UR5, URZ, UR5, URZ, UP1, !UPT ;  /* 0x000000053f057290 */ /* 0x000fce0008ffe43f */
[----:B------:R0:W-:Y:S02]  /*00f0*/  UTMACCTL.PF [UR6] ;  /* 0x00000000060079b9 */ /* 0x0001e40008040000 */
[----:B------:R0:W-:Y:S02]  /*0100*/  UTMACCTL.PF [UR4] ;  /* 0x00000000040079b9 */ /* 0x0001e40008040000 */
[----:B0-----:R-:W-:Y:S01]  /*0110*/  NOP ;  /* 0x0000000000007918 */ /* 0x001fe20000000000 */
.L_x_1:
[----:B------:R-:W-:Y:S05]  /*0120*/  BSYNC B0 ;  /* 0x0000000000007941 */ /* 0x000fea0003800000 */
.L_x_0:
[----:B------:R-:W0:Y:S02]  /*0130*/  SHFL.IDX PT, R3, R0, RZ, 0x1f ;  /* 0x00001fff00037589 */ /* 0x000e2400000e0000 */
[----:B0-----:R-:W-:-:S13]  /*0140*/  ISETP.NE.AND P0, PT, R3, RZ, PT ;  /* 0x000000ff0300720c */ /* 0x001fda0003f05270 */
[----:B------:R-:W-:Y:S05]  /*0150*/  @P0 BRA `(.L_x_2) ;  /* 0x00000000008c0947 */ /* 0x000fea0003800000 */
[----:B------:R-:W-:Y:S01]  /*0160*/  ELECT P0, URZ, PT ;  /* 0x00000000003f782f */ /* 0x000fe20003800000 */
[----:B------:R-:W-:-:S12]  /*0170*/  BSSY B0, `(.L_x_2) ;  /* 0x0000021000007945 */ /* 0x000fd80003800000 */
[----:B------:R-:W-:Y:S05]  /*0180*/  @!P0 BRA `(.L_x_3) ;  /* 0x00000000007c8947 */ /* 0x000fea0003800000 */
[----:B------:R-:W0:Y:S01]  /*0190*/  S2UR UR8, SR_CgaCtaId ;  /* 0x00000000000879c3 */ /* 0x000e220000008800 */
[----:B------:R-:W-:Y:S01]  /*01a0*/  UMOV UR4, 0x400 ;  /* 0x0000040000047882 */ /* 0x000fe20000000000 */
[----:B------:R-:W-:Y:S01]  /*01b0*/  UMOV UR5, 0x1 ;  /* 0x0000000100057882 */ /* 0x000fe20000000000 */
[----:B------:R-:W-:Y:S02]  /*01c0*/  UMOV UR6, 0x6 ;  /* 0x0000000600067882 */ /* 0x000fe40000000000 */
[----:B------:R-:W-:-:S04]  /*01d0*/  UIADD3 UR6, -UR6, 0x100000, URZ ;  /* 0x0010000006067890 */ /* 0x000fc8000fffe13f */
[----:B------:R-:W-:Y:S02]  /*01e0*/  USHF.L.U32 UR7, UR6, 0xb, URZ ;  /* 0x0000000b06077899 */ /* 0x000fe4000800063f */
[----:B------:R-:W-:Y:S02]  /*01f0*/  USHF.L.U32 UR6, UR6, 0x1, URZ ;  /* 0x0000000106067899 */ /* 0x000fe4000800063f */
[----:B0-----:R-:W-:Y:S02]  /*0200*/  ULEA UR8, UR8, UR4, 0x18 ;  /* 0x0000000408087291 */ /* 0x001fe4000f8ec03f */
[----:B------:R-:W-:-:S04]  /*0210*/  UIADD3 UR4, -UR5, 0x100000, URZ ;  /* 0x0010000005047890 */ /* 0x000fc8000fffe13f */
[----:B------:R-:W-:Y:S02]  /*0220*/  USHF.L.U32 UR5, UR4, 0xb, URZ ;  /* 0x0000000b04057899 */ /* 0x000fe4000800063f */
[----:B------:R-:W-:Y:S01]  /*0230*/  USHF.L.U32 UR4, UR4, 0x1, URZ ;  /* 0x0000000104047899 */ /* 0x000fe2000800063f */
[----:B------:R-:W0:Y:S11]  /*0240*/  FENCE.VIEW.ASYNC.S ;  /* 0x00000000000073c6 */ /* 0x000e360000000000 */
[----:B0-----:R0:W1:Y:S01]  /*0250*/  SYNCS.EXCH.64 URZ, [UR8], UR4 ;  /* 0x00000004083f75b2 */ /* 0x0010620008000100 */
[----:B------:R0:W2:Y:S01]  /*0260*/  SYNCS.EXCH.64 URZ, [UR8+0x48], UR6 ;  /* 0x00004806083f75b2 */ /* 0x0000a20008000100 */
[----:B------:R0:W3:Y:S01]  /*0270*/  SYNCS.EXCH.64 URZ, [UR8+0x8], UR4 ;  /* 0x00000804083f75b2 */ /* 0x0000e20008000100 */
[----:B------:R0:W4:Y:S01]  /*0280*/  SYNCS.EXCH.64 URZ, [UR8+0x50], UR6 ;  /* 0x00005006083f75b2 */ /* 0x0001220008000100 */
[----:B------:R0:W0:Y:S01]  /*0290*/  SYNCS.EXCH.64 URZ, [UR8+0x10], UR4 ;  /* 0x00001004083f75b2 */ /* 0x0000220008000100 */
        /* <DEDUP_REMOVED lines=13> */
[----:B------:R-:W-:Y:S01]  /*0370*/  NOP ;  /* 0x0000000000007918 */ /* 0x000fe20000000000 */
.L_x_3:
[----:B0-----:R-:W-:Y:S05]  /*0380*/  BSYNC B0 ;  /* 0x0000000000007941 */ /* 0x001fea0003800000 */
.L_x_2:
[----:B------:R-:W-:Y:S01]  /*0390*/  SHF.R.S32.HI R7, RZ, 0x1f, R18 ;  /* 0x0000001fff077819 */ /* 0x000fe20000011412 */
[----:B------:R-:W0:Y:S01]  /*03a0*/  SHFL.IDX PT, R0, R0, RZ, 0x1f ;  /* 0x00001fff00007589 */ /* 0x000e2200000e0000 */
[----:B------:R-:W5:Y:S01]  /*03b0*/  S2UR UR8, SR_CTAID.X ;  /* 0x00000000000879c3 */ /* 0x000f620000002500 */
[----:B------:R-:W-:Y:S02]  /*03c0*/  ELECT P0, URZ, PT ;  /* 0x00000000003f782f */ /* 0x000fe40003800000 */
[----:B------:R-:W-:Y:S01]  /*03d0*/  LEA.HI R7, R7, R18, RZ, 0x7 ;  /* 0x0000001207077211 */ /* 0x000fe200078f38ff */
[----:B------:R-:W1:Y:S01]  /*03e0*/  S2R R4, SR_CTAID.Y ;  /* 0x0000000000047919 */ /* 0x000e620000002600 */
[----:B------:R-:W-:Y:S01]  /*03f0*/  SHF.R.S32.HI R8, RZ, 0x1f, R3 ;  /* 0x0000001fff087819 */ /* 0x000fe20000011403 */
[----:B------:R-:W-:Y:S01]  /*0400*/  ULDC UR4, c[0x0][0x150] ;  /* 0x0000540000047ab9 */ /* 0x000fe20000000800 */
[----:B------:R-:W-:Y:S01]  /*0410*/  LOP3.LUT R7, R7, 0xffffff80, RZ, 0xc0, !PT ;  /* 0xffffff8007077812 */ /* 0x000fe200078ec0ff */
[----:B------:R-:W-:Y:S01]  /*0420*/  NOP ;  /* 0x0000000000007918 */ /* 0x000fe20000000000 */
[----:B------:R-:W-:Y:S01]  /*0430*/  LEA.HI R8, R8, R3, RZ, 0x2 ;  /* 0x0000000308087211 */ /* 0x000fe200078f10ff */
[----:B------:R-:W2:Y:S01]  /*0440*/  LDC R10, c[0x0][0x144] ;  /* 0x00005100ff0a7b82 */ /* 0x000ea20000000800 */
[----:B------:R-:W-:Y:S01]  /*0450*/  NOP ;  /* 0x0000000000007918 */ /* 0x000fe20000000000 */
[----:B------:R-:W-:Y:S01]  /*0460*/  IMAD.IADD R6, R18, 0x1, -R7 ;  /* 0x0000000112067824 */ /* 0x000fe200078e0a07 */
[----:B------:R-:W-:Y:S01]  /*0470*/  LOP3.LUT R8, R8, 0x3ffffffc, RZ, 0xc0, !PT ;  /* 0x3ffffffc08087812 */ /* 0x000fe200078ec0ff */
[----:B------:R-:W-:Y:S01]  /*0480*/  IMAD.MOV.U32 R23, RZ, RZ, 0x1 ;  /* 0x00000001ff177424 */ /* 0x000fe200078e00ff */
[----:B------:R-:W-:-:S02]  /*0490*/  ISETP.NE.AND P3, PT, R5, RZ, PT ;  /* 0x000000ff0500720c */ /* 0x000fc40003f65270 */
[----:B------:R-:W-:Y:S01]  /*04a0*/  SHF.R.S32.HI R7, RZ, 0x1f, R6 ;  /* 0x0000001fff077819 */ /* 0x000fe20000011406 */
[----:B------:R-:W-:Y:S01]  /*04b0*/  IMAD.IADD R8, R3, 0x1, -R8 ;  /* 0x0000000103087824 */ /* 0x000fe200078e0a08 */
[----:B------:R-:W3:Y:S02]  /*04c0*/  LDC R13, c[0x0][0x140] ;  /* 0x00005000ff0d7b82 */ /* 0x000ee40000000800 */
[----:B------:R-:W-:Y:S02]  /*04d0*/  LEA.HI R7, R7, R6, RZ, 0x3 ;  /* 0x0000000607077211 */ /* 0x000fe400078f18ff */
[----:B0-----:R-:W-:Y:S02]  /*04e0*/  ISETP.NE.OR P0, PT, R0, RZ, !P0 ;  /* 0x000000ff0000720c */ /* 0x001fe40004705670 */
[--C-:B------:R-:W-:Y:S02]  /*04f0*/  SHF.R.S32.HI R0, RZ, 0x3, R7.reuse ;  /* 0x00000003ff007819 */ /* 0x100fe40000011407 */
[----:B------:R-:W-:-:S02]  /*0500*/  SHF.R.S32.HI R7, RZ, 0x1f, R7 ;  /* 0x0000001fff077819 */ /* 0x000fc40000011407 */
[----:B-----5:R-:W-:Y:S02]  /*0510*/  I2FP.F32.U32 R9, UR8 ;  /* 0x0000000800097c45 */ /* 0x020fe40008201000 */
[----:B------:R-:W-:-:S03]  /*0520*/  LEA.HI R7, R7, R0, RZ, 0x2 ;  /* 0x0000000007077211 */ /* 0x000fc600078f10ff */
[----:B------:R-:W-:Y:S01]  /*0530*/  FMUL R9, R9, UR4 ;  /* 0x0000000409097c20 */ /* 0x000fe20008400000 */
[----:B------:R-:W-:Y:S01]  /*0540*/  LOP3.LUT R7, R7, 0xfffffffc, RZ, 0xc0, !PT ;  /* 0xfffffffc07077812 */ /* 0x000fe200078ec0ff */
[----:B------:R-:W-:Y:S01]  /*0550*/  VOTEU.ALL UP0, P0 ;  /* 0x00000000003f7886 */ /* 0x000fe20000000000 */
[----:B-1----:R-:W-:Y:S01]  /*0560*/  I2FP.F32.U32 R3, R4 ;  /* 0x0000000400037245 */ /* 0x002fe20000201000 */
[----:B------:R-:W-:Y:S01]  /*0570*/  ULDC UR4, c[0x0][0x154] ;  /* 0x0000550000047ab9 */ /* 0x000fe20000000800 */
[----:B------:R-:W-:Y:S01]  /*0580*/  VOTEU.ALL UP1, P0 ;  /* 0x00000000003f7886 */ /* 0x000fe20000020000 */
[----:B------:R-:W0:Y:S01]  /*0590*/  F2I.U32.TRUNC.NTZ R9, R9 ;  /* 0x0000000900097305 */ /* 0x000e22000020f000 */
[----:B------:R-:W-:Y:S01]  /*05a0*/  IMAD.IADD R7, R0, 0x1, -R7 ;  /* 0x0000000100077824 */ /* 0x000fe200078e0a07 */
[----:B------:R-:W1:Y:S01]  /*05b0*/  @!UP0 S2UR UR7, SR_CgaCtaId ;  /* 0x00000000000789c3 */ /* 0x000e620000008800 */
[----:B------:R-:W-:Y:S01]  /*05c0*/  FMUL R12, R3, UR4 ;  /* 0x00000004030c7c20 */ /* 0x000fe20008400000 */
[----:B------:R-:W-:Y:S01]  /*05d0*/  UMOV UR4, 0x20 ;  /* 0x0000002000047882 */ /* 0x000fe20000000000 */
[----:B------:R-:W-:Y:S01]  /*05e0*/  IMAD R8, R8, 0x4, R7 ;  /* 0x0000000408087824 */ /* 0x000fe200078e0207 */
[----:B------:R-:W-:Y:S01]  /*05f0*/  @!UP0 UMOV UR6, 0x400 ;  /* 0x0000040000068882 */ /* 0x000fe20000000000 */
[----:B------:R-:W-:-:S04]  /*0600*/  @!UP0 UIADD3 UR4, -UR4, 0x100000, URZ ;  /* 0x0010000004048890 */ /* 0x000fc8000fffe13f */
[----:B------:R-:W-:Y:S02]  /*0610*/  @!UP0 USHF.L.U32 UR5, UR4, 0xb, URZ ;  /* 0x0000000b04058899 */ /* 0x000fe4000800063f */
[----:B------:R-:W-:Y:S01]  /*0620*/  @!UP0 USHF.L.U32 UR4, UR4, 0x1, URZ ;  /* 0x0000000104048899 */ /* 0x000fe2000800063f */
[----:B---3--:R-:W-:Y:S01]  /*0630*/  ISETP.EQ.U32.AND P2, PT, R13, 0x1, PT ;  /* 0x000000010d00780c */ /* 0x008fe20003f42070 */
[----:B------:R-:W3:Y:S01]  /*0640*/  F2I.U32.TRUNC.NTZ R12, R12 ;  /* 0x0000000c000c7305 */ /* 0x000ee2000020f000 */
[----:B------:R-:W-:Y:S01]  /*0650*/  LEA.HI R0, R8, R8, RZ, 0x1 ;  /* 0x0000000808007211 */ /* 0x000fe200078f08ff */
[----:B------:R-:W5:Y:S03]  /*0660*/  LDC R7, c[0x0][0x148] ;  /* 0x00005200ff077b82 */ /* 0x000f660000000800 */
[----:B------:R-:W-:Y:S01]  /*0670*/  LOP3.LUT R11, R0, 0xfffffffe, RZ, 0xc0, !PT ;  /* 0xfffffffe000b7812 */ /* 0x000fe200078ec0ff */
[----:B0-----:R-:W-:Y:S01]  /*0680*/  IMAD.MOV R15, RZ, RZ, -R9 ;  /* 0x000000ffff0f7224 */ /* 0x001fe200078e0a09 */
[----:B------:R-:W-:-:S03]  /*0690*/  SHF.R.S32.HI R9, RZ, 0x1f, R2 ;  /* 0x0000001fff097819 */ /* 0x000fc60000011402 */
[----:B--2---:R-:W-:Y:S01]  /*06a0*/  IMAD R3, R10, R15, UR8 ;  /* 0x000000080a037e24 */ /* 0x004fe2000f8e020f */
[----:B------:R-:W-:Y:S01]  /*06b0*/  LEA.HI R9, R9, R2, RZ, 0x2 ;  /* 0x0000000209097211 */ /* 0x000fe200078f10ff */
[C---:B------:R-:W-:Y:S02]  /*06c0*/  IMAD.IADD R0, R8.reuse, 0x1, -R11 ;  /* 0x0000000108007824 */ /* 0x040fe400078e0a0b */
[----:B------:R-:W-:Y:S01]  /*06d0*/  IMAD.SHL.U32 R11, R8, 0x4, RZ ;  /* 0x00000004080b7824 */ /* 0x000fe200078e00ff */
[----:B------:R-:W-:Y:S01]  /*06e0*/  LOP3.LUT R9, R9, 0xfffffffc, RZ, 0xc0, !PT ;  /* 0xfffffffc09097812 */ /* 0x000fe200078ec0ff */
[----:B---3--:R-:W-:Y:S01]  /*06f0*/  IMAD.MOV R21, RZ, RZ, -R12 ;  /* 0x000000ffff157224 */ /* 0x008fe200078e0a0c */
[----:B------:R-:W-:Y:S01]  /*0700*/  ISETP.NE.AND P4, PT, R0, R3, PT ;  /* 0x000000030000720c */ /* 0x000fe20003f85270 */
[----:B-1----:R-:W-:Y:S01]  /*0710*/  @!UP0 ULEA UR6, UR7, UR6, 0x18 ;  /* 0x0000000607068291 */ /* 0x002fe2000f8ec03f */
[----:B------:R-:W-:Y:S01]  /*0720*/  LOP3.LUT R22, R8, 0xc, R11, 0x78, !PT ;  /* 0x0000000c08167812 */ /* 0x000fe200078e780b */
[----:B------:R-:W-:Y:S01]  /*0730*/  IMAD.IADD R0, R2, 0x1, -R9 ;  /* 0x0000000102007824 */ /* 0x000fe200078e0a09 */
[----:B------:R-:W-:Y:S01]  /*0740*/  VOTEU.ALL UP0, P0 ;  /* 0x00000000003f7886 */ /* 0x000fe20000000000 */
[----:B------:R-:W-:Y:S01]  /*0750*/  LOP3.LUT P0, RZ, R6, 0x7, RZ, 0xc0, !PT ;  /* 0x0000000706ff7812 */ /* 0x000fe2000780c0ff */
[----:B------:R-:W-:-:S02]  /*0760*/  VIADD R6, R5, 0xffffffff ;  /* 0xffffffff05067836 */ /* 0x000fc40000000000 */
[----:B------:R-:W-:Y:S01]  /*0770*/  ISETP.NE.AND P1, PT, R0, 0x3, PT ;  /* 0x000000030000780c */ /* 0x000fe20003f25270 */
[----:B-----5:R-:W-:Y:S01]  /*0780*/  IMAD R9, R7, R21, R4 ;  /* 0x0000001507097224 */ /* 0x020fe200078e0204 */
[----:B------:R-:W-:Y:S02]  /*0790*/  ISETP.LT.U32.AND P0, PT, R22, 0x4, !P0 ;  /* 0x000000041600780c */ /* 0x000fe40004701070 */
[----:B------:R-:W-:Y:S01]  /*07a0*/  ISETP.EQ.OR P1, PT, R0, RZ, !P1 ;  /* 0x000000ff0000720c */ /* 0x000fe20004f22670 */
[----:B------:R-:W0:Y:S02]  /*07b0*/  FENCE.VIEW.ASYNC.S ;  /* 0x00000000000073c6 */ /* 0x000e240000000000 */
[----:B0-----:R0:W1:Y:S01]  /*07c0*/  @!UP0 SYNCS.EXCH.64 URZ, [UR6+0xa0], UR4 ;  /* 0x0000a004063f85b2 */ /* 0x0010620008000100 */
[----:B------:R-:W-:Y:S02]  /*07d0*/  @P4 LEA.HI R2, R22, R22, RZ, 0x1 ;  /* 0x0000001616024211 */ /* 0x000fe400078f08ff */
[----:B------:R-:W-:-:S02]  /*07e0*/  ISETP.EQ.AND P1, PT, R5, RZ, P1 ;  /* 0x000000ff0500720c */ /* 0x000fc40000f22270 */
[----:B------:R-:W-:Y:S02]  /*07f0*/  @P4 SHF.R.S32.HI R2, RZ, 0x1, R2 ;  /* 0x00000001ff024819 */ /* 0x000fe40000011402 */
[----:B------:R-:W-:Y:S02]  /*0800*/  ISETP.GE.U32.AND P6, PT, R6, 0x2, PT ;  /* 0x000000020600780c */ /* 0x000fe40003fc6070 */
[----:B------:R-:W-:Y:S02]  /*0810*/  @P4 ISETP.NE.AND P5, PT, R2, R9, PT ;  /* 0x000000090200420c */ /* 0x000fe40003fa5270 */
[----:B------:R-:W-:Y:S02]  /*0820*/  SEL R2, RZ, 0x1, !P0 ;  /* 0x00000001ff027807 */ /* 0x000fe40004000000 */
[----:B------:R-:W-:Y:S02]  /*0830*/  @P4 SEL R23, RZ, 0x1, P5 ;  /* 0x00000001ff174807 */ /* 0x000fe40002800000 */
[----:B------:R-:W-:Y:S01]  /*0840*/  SEL R19, RZ, 0x1, !P1 ;  /* 0x00000001ff137807 */ /* 0x000fe20004800000 */
[----:B------:R0:W2:Y:S01]  /*0850*/  @!UP1 SYNCS.EXCH.64 URZ, [UR6+0xa8], UR4 ;  /* 0x0000a804063f95b2 */ /* 0x0000a20008000100 */
[----:B------:R-:W-:Y:S01]  /*0860*/  LOP3.LUT R23, R23, R2, RZ, 0xc0, !PT ;  /* 0x0000000217177212 */ /* 0x000fe200078ec0ff */
[----:B------:R-:W-:Y:S01]  /*0870*/  NOP ;  /* 0x0000000000007918 */ /* 0x000fe20000000000 */
[----:B------:R-:W-:Y:S01]  /*0880*/  SEL R19, R19, 0x2, P6 ;  /* 0x0000000213137807 */ /* 0x000fe20003000000 */
[----:B------:R-:W-:Y:S06]  /*0890*/  @!P2 BRA `(.L_x_4) ;  /* 0x000000000008a947 */ /* 0x000fec0003800000 */
[----:B-12-4-:R-:W-:Y:S01]  /*08a0*/  UCGABAR_ARV ;  /* 0x00000000000079c7 */ /* 0x016fe20008000000 */
[----:B------:R-:W-:Y:S05]  /*08b0*/  BRA `(.L_x_5) ;  /* 0x0000000000047947 */ /* 0x000fea0003800000 */
.L_x_4:
[----:B-12-4-:R-:W-:Y:S01]  /*08c0*/  NOP ;  /* 0x0000000000007918 */ /* 0x016fe20000000000 */
.L_x_5:
[----:B------:R-:W1:Y:S01]  /*08d0*/  LDC R2, c[0x0][0x65c] ;  /* 0x00019700ff027b82 */ /* 0x000e620000000800 */
[----:B------:R-:W-:Y:S02]  /*08e0*/  IMAD.U32 R8, RZ, RZ, UR8 ;  /* 0x00000008ff087e24 */ /* 0x000fe4000f8e00ff */
[----:B------:R-:W-:Y:S01]  /*08f0*/  IMAD.MOV.U32 R9, RZ, RZ, RZ ;  /* 0x000000ffff097224 */ /* 0x000fe200078e00ff */
[----:B-1----:R-:W-:-:S04]  /*0900*/  ISETP.NE.AND P1, PT, R2, 0x1, PT ;  /* 0x000000010200780c */ /* 0x002fc80003f25270 */
[----:B------:R-:W-:-:S09]  /*0910*/  P2R R5, PR, RZ, 0x2 ;  /* 0x00000002ff057803 */ /* 0x000fd20000000000 */
[----:B------:R-:W1:Y:S01]  /*0920*/  @P1 LDC R17, c[0x0][0x10] ;  /* 0x00000400ff111b82 */ /* 0x000e620000000800 */
[----:B------:R-:W-:Y:S02]  /*0930*/  @P1 IMAD.MOV.U32 R5, RZ, RZ, RZ ;  /* 0x000000ffff051224 */ /* 0x000fe400078e00ff */
[----:B------:R-:W-:-:S05]  /*0940*/  @P1 IMAD.MOV.U32 R13, RZ, RZ, RZ ;  /* 0x000000ffff0d1224 */ /* 0x000fca00078e00ff */
[----:B------:R-:W2:Y:S01]  /*0950*/  @!P1 LDC R11, c[0x0][0xc] ;  /* 0x00000300ff0b9b82 */ /* 0x000ea20000000800 */
[----:B-1----:R-:W-:-:S04]  /*0960*/  @P1 IMAD.WIDE.U32 R16, R17, UR8, R4 ;  /* 0x0000000811101c25 */ /* 0x002fc8000f8e0004 */
[----:B------:R-:W-:Y:S02]  /*0970*/  @P1 IMAD.IADD R17, R17, 0x1, R13 ;  /* 0x0000000111111824 */ /* 0x000fe400078e020d */
[----:B--2---:R-:W-:-:S04]  /*0980*/  @!P1 IMAD.WIDE.U32 R8, R4, R11, R8 ;  /* 0x0000000b04089225 */ /* 0x004fc800078e0008 */
[----:B------:R-:W-:Y:S02]  /*0990*/  @!P1 IMAD.MOV.U32 R16, RZ, RZ, R8 ;  /* 0x000000ffff109224 */ /* 0x000fe400078e0008 */
[----:B------:R-:W-:Y:S01]  /*09a0*/  @!P1 IMAD.MOV.U32 R17, RZ, RZ, R9 ;  /* 0x000000ffff119224 */ /* 0x000fe200078e0009 */
[----:B------:R-:W-:Y:S06]  /*09b0*/  @!P2 BRA `(.L_x_6) ;  /* 0x00000000000ca947 */ /* 0x000fec0003800000 */
[----:B------:R-:W-:Y:S01]  /*09c0*/  UCGABAR_WAIT ;  /* 0x0000000000007dc7 */ /* 0x000fe20008000000 */
[----:B------:R-:W-:Y:S01]  /*09d0*/  CCTL.IVALL ;  /* 0x00000000ff00798f */ /* 0x000fe20002000000 */
[----:B------:R-:W-:Y:S05]  /*09e0*/  BRA `(.L_x_7) ;  /* 0x0000000000047947 */ /* 0x000fea0003800000 */
.L_x_6:
[----:B------:R-:W-:Y:S06]  /*09f0*/  BAR.SYNC.DEFER_BLOCKING 0x0 ;  /* 0x0000000000007b1d */ /* 0x000fec0000010000 */
.L_x_7:
[----:B------:R-:W-:Y:S05]  /*0a00*/  @!P3 BRA `(.L_x_8) ;  /* 0x00000040001cb947 */ /* 0x000fea0003800000 */
[----:B------:R-:W-:-:S13]  /*0a10*/  ISETP.GT.U32.AND P0, PT, R6, 0x1, PT ;  /* 0x000000010600780c */ /* 0x000fda0003f04070 */
[----:B0-----:R-:W-:Y:S05]  /*0a20*/  @P0 EXIT ;  /* 0x000000000000094d */ /* 0x001fea0003800000 */
[----:B------:R-:W-:Y:S01]  /*0a30*/  ULDC.64 UR4, c[0x0][0x650] ;  /* 0x0001940000047ab9 */ /* 0x000fe20000000a00 */
[----:B------:R-:W-:Y:S01]  /*0a40*/  PRMT R0, RZ, 0x7610, R0 ;  /* 0x00007610ff007816 */ /* 0x000fe20000000000 */
[----:B------:R-:W-:Y:S01]  /*0a50*/  IMAD.MOV.U32 R60, RZ, RZ, -0x1 ;  /* 0xffffffffff3c7424 */ /* 0x000fe200078e00ff */
[----:B------:R-:W-:Y:S01]  /*0a60*/  ISETP.GE.U32.AND P0, PT, R16, UR4, PT ;  /* 0x0000000410007c0c */ /* 0x000fe2000bf06070 */
[----:B------:R-:W-:Y:S02]  /*0a70*/  IMAD.MOV.U32 R61, RZ, RZ, -0x1 ;  /* 0xffffffffff3d7424 */ /* 0x000fe400078e00ff */
[----:B------:R-:W-:Y:S01]  /*0a80*/  IMAD.MOV.U32 R59, RZ, RZ, -0x1 ;  /* 0xffffffffff3b7424 */ /* 0x000fe200078e00ff */
[----:B------:R-:W-:-:S13]  /*0a90*/  ISETP.GE.U32.AND.EX P0, PT, R17, UR5, PT, P0 ;  /* 0x0000000511007c0c */ /* 0x000fda000bf06100 */
[----:B------:R-:W-:Y:S05]  /*0aa0*/  @P0 BRA `(.L_x_9) ;  /* 0x0000000400280947 */ /* 0x000fea0003800000 */
[----:B------:R-:W0:Y:S01]  /*0ab0*/  LDC.64 R24, c[0x0][0x628] ;  /* 0x00018a00ff187b82 */ /* 0x000e220000000a00 */
[----:B------:R-:W-:Y:S02]  /*0ac0*/  IMAD.MOV.U32 R8, RZ, RZ, R16 ;  /* 0x000000ffff087224 */ /* 0x000fe400078e0010 */
[----:B------:R-:W-:-:S05]  /*0ad0*/  IMAD.MOV.U32 R9, RZ, RZ, R17 ;  /* 0x000000ffff097224 */ /* 0x000fca00078e0011 */
[----:B------:R-:W1:Y:S08]  /*0ae0*/  LDC R0, c[0x0][0x630] ;  /* 0x00018c00ff007b82 */ /* 0x000e700000000800 */
[----:B------:R-:W2:Y:S01]  /*0af0*/  LDC.64 R26, c[0x0][0x620] ;  /* 0x00018800ff1a7b82 */ /* 0x000ea20000000a00 */
[----:B0-----:R-:W-:-:S04]  /*0b00*/  ISETP.NE.U32.AND P0, PT, R24, RZ, PT ;  /* 0x000000ff1800720c */ /* 0x001fc80003f05070 */
[----:B------:R-:W-:-:S13]  /*0b10*/  ISETP.NE.AND.EX P0, PT, R25, RZ, PT, P0 ;  /* 0x000000ff1900720c */ /* 0x000fda0003f05300 */
[----:B-12---:R-:W-:Y:S05]  /*0b20*/  @!P0 BRA `(.L_x_10) ;  /* 0x0000000000288947 */ /* 0x006fea0003800000 */
[----:B------:R-:W0:Y:S02]  /*0b30*/  LDC R13, c[0x0][0x634] ;  /* 0x00018d00ff0d7b82 */ /* 0x000e240000000800 */
[----:B0-----:R-:W-:-:S05]  /*0b40*/  IADD3 R13, P0, R16, R13, RZ ;  /* 0x0000000d100d7210 */ /* 0x001fca0007f1e0ff */
[----:B------:R-:W-:-:S04]  /*0b50*/  IMAD.X R15, RZ, RZ, R17, P0 ;  /* 0x000000ffff0f7224 */ /* 0x000fc800000e0611 */
[----:B------:R-:W-:-:S04]  /*0b60*/  IMAD.WIDE.U32 R8, R15, R24, RZ ;  /* 0x000000180f087225 */ /* 0x000fc800078e00ff */
[----:B------:R-:W-:-:S04]  /*0b70*/  IMAD.WIDE.U32 R10, P0, R13, R25, R8 ;  /* 0x000000190d0a7225 */ /* 0x000fc80007800008 */
[----:B------:R-:W-:-:S04]  /*0b80*/  IMAD.WIDE.U32 R8, R13, R24, RZ ;  /* 0x000000180d087225 */ /* 0x000fc800078e00ff */
[----:B------:R-:W-:Y:S01]  /*0b90*/  IMAD.X R13, RZ, RZ, RZ, P0 ;  /* 0x000000ffff0d7224 */ /* 0x000fe200000e06ff */
[----:B------:R-:W-:Y:S01]  /*0ba0*/  IADD3 RZ, P0, R9, R10, RZ ;  /* 0x0000000a09ff7210 */ /* 0x000fe20007f1e0ff */
[----:B------:R-:W-:-:S04]  /*0bb0*/  IMAD.MOV.U32 R12, RZ, RZ, R11 ;  /* 0x000000ffff0c7224 */ /* 0x000fc800078e000b */
[----:B------:R-:W-:-:S08]  /*0bc0*/  IMAD.WIDE.U32.X R8, R15, R25, R12, P0 ;  /* 0x000000190f087225 */ /* 0x000fd000000e040c */
.L_x_10:
[----:B------:R-:W0:Y:S01]  /*0bd0*/  LDC.64 R24, c[0x0][0x640] ;  /* 0x00019000ff187b82 */ /* 0x000e220000000a00 */
[-CC-:B------:R-:W-:Y:S01]  /*0be0*/  SHF.R.U64 R59, R8, R0.reuse, R9.reuse ;  /* 0x00000000083b7219 */ /* 0x180fe20000001209 */
[----:B------:R-:W-:Y:S01]  /*0bf0*/  IMAD R30, R7, R21, R4 ;  /* 0x00000015071e7224 */ /* 0x000fe200078e0204 */
[----:B------:R-:W-:Y:S01]  /*0c00*/  SHF.R.U32.HI R0, RZ, R0, R9 ;  /* 0x00000000ff007219 */ /* 0x000fe20000011609 */
[----:B------:R-:W-:Y:S01]  /*0c10*/  IMAD.MOV.U32 R21, RZ, RZ, 0x1 ;  /* 0x00000001ff157424 */ /* 0x000fe200078e00ff */
[----:B------:R-:W-:-:S03]  /*0c20*/  IADD3 R5, P0, RZ, -R59, RZ ;  /* 0x8000003bff057210 */ /* 0x000fc60007f1e0ff */
[----:B------:R-:W1:Y:S02]  /*0c30*/  LDC R6, c[0x0][0x618] ;  /* 0x00018600ff067b82 */ /* 0x000e640000000800 */
[----:B------:R-:W-:-:S04]  /*0c40*/  IMAD.X R9, RZ, RZ, ~R0, P0 ;  /* 0x000000ffff097224 */ /* 0x000fc800000e0e00 */
[-C--:B------:R-:W-:Y:S02]  /*0c50*/  IMAD R0, R9, R26.reuse, RZ ;  /* 0x0000001a09007224 */ /* 0x080fe400078e02ff */
[----:B------:R-:W2:Y:S01]  /*0c60*/  LDC R11, c[0x0][0x608] ;  /* 0x00018200ff0b7b82 */ /* 0x000ea20000000800 */
[----:B------:R-:W-:-:S04]  /*0c70*/  IMAD.WIDE.U32 R8, R5, R26, R16 ;  /* 0x0000001a05087225 */ /* 0x000fc800078e0010 */
[----:B------:R-:W-:-:S03]  /*0c80*/  IMAD R5, R5, R27, R0 ;  /* 0x0000001b05057224 */ /* 0x000fc600078e0200 */
[----:B------:R-:W3:Y:S01]  /*0c90*/  LDC R12, c[0x0][0x658] ;  /* 0x00019600ff0c7b82 */ /* 0x000ee20000000800 */
[----:B0-----:R-:W-:Y:S01]  /*0ca0*/  ISETP.NE.U32.AND P0, PT, R24, RZ, PT ;  /* 0x000000ff1800720c */ /* 0x001fe20003f05070 */
[----:B------:R-:W-:Y:S02]  /*0cb0*/  IMAD.IADD R5, R9, 0x1, R5 ;  /* 0x0000000109057824 */ /* 0x000fe400078e0205 */
[----:B------:R-:W-:Y:S01]  /*0cc0*/  IMAD.MOV.U32 R9, RZ, RZ, -0x1 ;  /* 0xffffffffff097424 */ /* 0x000fe200078e00ff */
[----:B------:R-:W-:-:S03]  /*0cd0*/  ISETP.NE.AND.EX P0, PT, R25, RZ, PT, P0 ;  /* 0x000000ff1900720c */ /* 0x000fc60003f05300 */
[----:B------:R-:W0:Y:S01]  /*0ce0*/  LDC R15, c[0x0][0x600] ;  /* 0x00018000ff0f7b82 */ /* 0x000e220000000800 */
[-CC-:B-1----:R-:W-:Y:S02]  /*0cf0*/  SHF.R.U64 R13, R8, R6.reuse, R5.reuse ;  /* 0x00000006080d7219 */ /* 0x182fe40000001205 */
[----:B------:R-:W-:-:S05]  /*0d00*/  SHF.R.U32.HI R0, RZ, R6, R5 ;  /* 0x00000006ff007219 */ /* 0x000fca0000011605 */
[----:B------:R-:W1:Y:S01]  /*0d10*/  LDC R14, c[0x0][0x648] ;  /* 0x00019200ff0e7b82 */ /* 0x000e620000000800 */
[-CC-:B--2---:R-:W-:Y:S02]  /*0d20*/  SHF.R.U64 R27, R13, R11.reuse, R0.reuse ;  /* 0x0000000b0d1b7219 */ /* 0x184fe40000001200 */
[----:B------:R-:W-:-:S05]  /*0d30*/  SHF.R.U32.HI R5, RZ, R11, R0 ;  /* 0x0000000bff057219 */ /* 0x000fca0000011600 */
[----:B------:R-:W2:Y:S01]  /*0d40*/  LDC R20, c[0x0][0x638] ;  /* 0x00018e00ff147b82 */ /* 0x000ea20000000800 */
[-CC-:B---3--:R-:W-:Y:S02]  /*0d50*/  SHF.R.U64 R28, R27, R12.reuse, R5.reuse ;  /* 0x0000000c1b1c7219 */ /* 0x188fe40000001205 */
[-C--:B------:R-:W-:Y:S02]  /*0d60*/  SHF.L.U32 R0, R9, R12.reuse, RZ ;  /* 0x0000000c09007219 */ /* 0x080fe400000006ff */
[----:B------:R-:W-:Y:S01]  /*0d70*/  SHF.R.U32.HI R5, RZ, R12, R5 ;  /* 0x0000000cff057219 */ /* 0x000fe20000011605 */
[----:B------:R-:W-:Y:S01]  /*0d80*/  IMAD.MOV.U32 R4, RZ, RZ, R28 ;  /* 0x000000ffff047224 */ /* 0x000fe200078e001c */
[----:B------:R-:W-:Y:S01]  /*0d90*/  LOP3.LUT R10, RZ, R0, RZ, 0x33, !PT ;  /* 0x00000000ff0a7212 */ /* 0x000fe200078e33ff */
[----:B------:R-:W3:Y:S01]  /*0da0*/  LDC R26, c[0x0][0x610] ;  /* 0x00018400ff1a7b82 */ /* 0x000ee20000000800 */
[----:B------:R-:W-:Y:S05]  /*0db0*/  @!P0 BRA `(.L_x_11) ;  /* 0x0000000000288947 */ /* 0x000fea0003800000 */
[----:B------:R-:W4:Y:S02]  /*0dc0*/  LDC R9, c[0x0][0x64c] ;  /* 0x00019300ff097b82 */ /* 0x000f240000000800 */
[----:B----4-:R-:W-:-:S05]  /*0dd0*/  IADD3 R9, P0, R28, R9, RZ ;  /* 0x000000091c097210 */ /* 0x010fca0007f1e0ff */
        /* <DEDUP_REMOVED lines=8> */
.L_x_11:
[----:B-1----:R-:W-:Y:S01]  /*0e60*/  SHF.R.U64 R4, R4, R14, R5 ;  /* 0x0000000e04047219 */ /* 0x002fe20000001205 */
[----:B0-----:R-:W-:Y:S01]  /*0e70*/  VIADD R6, R15, 0xffffffff ;  /* 0xffffffff0f067836 */ /* 0x001fe20000000000 */
[----:B------:R-:W-:Y:S02]  /*0e80*/  SHF.L.U32 R0, R21, R12, RZ ;  /* 0x0000000c15007219 */ /* 0x000fe400000006ff */
[----:B------:R-:W-:Y:S01]  /*0e90*/  LOP3.LUT R5, R27, R10, RZ, 0xc0, !PT ;  /* 0x0000000a1b057212 */ /* 0x000fe200078ec0ff */
[----:B------:R-:W-:Y:S01]  /*0ea0*/  IMAD.MOV R7, RZ, RZ, -R4 ;  /* 0x000000ffff077224 */ /* 0x000fe200078e0a04 */
[----:B------:R-:W-:Y:S02]  /*0eb0*/  SEL R3, R3, R30, !P1 ;  /* 0x0000001e03037207 */ /* 0x000fe40004800000 */
[----:B------:R-:W-:Y:S01]  /*0ec0*/  LOP3.LUT R6, R13, R6, RZ, 0xc0, !PT ;  /* 0x000000060d067212 */ /* 0x000fe200078ec0ff */
[----:B------:R-:W-:Y:S02]  /*0ed0*/  IMAD R4, R0, R4, R5 ;  /* 0x0000000400047224 */ /* 0x000fe400078e0205 */
[----:B--2---:R-:W-:-:S02]  /*0ee0*/  IMAD R0, R7, R20, R28 ;  /* 0x0000001407007224 */ /* 0x004fc400078e021c */
[----:B---3--:R-:W-:Y:S02]  /*0ef0*/  IMAD R3, R4, R26, R3 ;  /* 0x0000001a04037224 */ /* 0x008fe400078e0203 */
[----:B------:R-:W-:Y:S02]  /*0f00*/  IMAD R60, R0, R15, R6 ;  /* 0x0000000f003c7224 */ /* 0x000fe400078e0206 */
[----:B------:R-:W-:-:S03]  /*0f10*/  IMAD.MOV.U32 R4, RZ, RZ, 0x1 ;  /* 0x00000001ff047424 */ /* 0x000fc600078e00ff */
[----:B------:R-:W-:Y:S02]  /*0f20*/  SEL R61, R60, R3, !P1 ;  /* 0x000000033c3d7207 */ /* 0x000fe40004800000 */
[----:B------:R-:W-:Y:S02]  /*0f30*/  PRMT R0, R4, 0x7610, R0 ;  /* 0x0000761004007816 */ /* 0x000fe40000000000 */
[----:B------:R-:W-:-:S07]  /*0f40*/  SEL R60, R3, R60, !P1 ;  /* 0x0000003c033c7207 */ /* 0x000fce0004800000 */
.L_x_9:
[----:B------:R-:W-:-:S08]  /*0f50*/  NOP ;  /* 0x0000000000007918 */ /* 0x000fd00000000000 */
[----:B------:R-:W0:Y:S02]  /*0f60*/  USETMAXREG.TRY_ALLOC.CTAPOOL UP0, 0xe8 ;  /* 0x000000e8000079c8 */ /* 0x000e240008000600 */
[----:B0-----:R-:W-:-:S13]  /*0f70*/  PLOP3.LUT P0, PT, PT, PT, UP0, 0x80, 0x0 ;  /* 0x000000000000781c */ /* 0x001fda0003f0f008 */
[----:B------:R-:W-:Y:S05]  /*0f80*/  @!P0 BRA `(.L_x_9) ;  /* 0xfffffffc00f08947 */ /* 0x000fea000383ffff */
[----:B------:R-:W-:Y:S01]  /*0f90*/  ULDC.64 UR4, c[0x0][0x598] ;  /* 0x0001660000047ab9 */ /* 0x000fe20000000a00 */
[----:B------:R-:W-:Y:S01]  /*0fa0*/  ULDC.64 UR36, c[0x0][0x208] ;  /* 0x0000820000247ab9 */ /* 0x000fe20000000a00 */
[----:B------:R-:W-:-:S04]  /*0fb0*/  ISETP.NE.U32.AND P0, PT, RZ, UR4, PT ;  /* 0x00000004ff007c0c */ /* 0x000fc8000bf05070 */
[----:B------:R-:W-:-:S13]  /*0fc0*/  ISETP.NE.AND.EX P0, PT, RZ, UR5, PT, P0 ;  /* 0x00000005ff007c0c */ /* 0x000fda000bf05300 */
[----:B------:R-:W-:Y:S05]  /*0fd0*/  @!P0 BRA `(.L_x_12) ;  /* 0x00000000001c8947 */ /* 0x000fea0003800000 */
[----:B------:R-:W0:Y:S02]  /*0fe0*/  LDC.64 R4, c[0x0][0x598] ;  /* 0x00016600ff047b82 */ /* 0x000e240000000a00 */
[----:B0-----:R-:W2:Y:S02]  /*0ff0*/  LDG.E.64 R4, desc[UR36][R4.64] ;  /* 0x0000002404047981 */ /* 0x001ea4000c1e1b00 */
[----:B--2---:R-:W-:-:S04]  /*1000*/  ISETP.NE.U32.AND P0, PT, R4, RZ, PT ;  /* 0x000000ff0400720c */ /* 0x004fc80003f05070 */
[----:B------:R-:W-:-:S13]  /*1010*/  ISETP.NE.AND.EX P0, PT, R5, RZ, PT, P0 ;  /* 0x000000ff0500720c */ /* 0x000fda0003f05300 */
[----:B------:R-:W-:Y:S05]  /*1020*/  @!P0 BRA `(.L_x_12) ;  /* 0x0000000000088947 */ /* 0x000fea0003800000 */
[----:B------:R0:W5:Y:S01]  /*1030*/  LD.E R56, desc[UR36][R4.64] ;  /* 0x0000002404387980 */ /* 0x000162000c101900 */
[----:B------:R-:W-:Y:S05]  /*1040*/  BRA `(.L_x_13) ;  /* 0x0000000000247947 */ /* 0x000fea0003800000 */
.L_x_12:
[----:B------:R-:W-:Y:S02]  /*1050*/  ULDC.64 UR4, c[0x0][0x588] ;  /* 0x0001620000047ab9 */ /* 0x000fe40000000a00 */
[----:B------:R-:W-:-:S04]  /*1060*/  ISETP.NE.U32.AND P0, PT, RZ, UR4, PT ;  /* 0x00000004ff007c0c */ /* 0x000fc8000bf05070 */
[----:B------:R-:W-:-:S13]  /*1070*/  ISETP.NE.AND.EX P0, PT, RZ, UR5, PT, P0 ;  /* 0x00000005ff007c0c */ /* 0x000fda000bf05300 */
[----:B------:R-:W-:Y:S05]  /*1080*/  @!P0 BRA `(.L_x_14) ;  /* 0x00000000000c8947 */ /* 0x000fea0003800000 */
[----:B------:R-:W0:Y:S02]  /*1090*/  LDC.64 R56, c[0x0][0x588] ;  /* 0x00016200ff387b82 */ /* 0x000e240000000a00 */
[----:B0-----:R1:W5:Y:S01]  /*10a0*/  LDG.E R56, desc[UR36][R56.64] ;  /* 0x0000002438387981 */ /* 0x001362000c1e1900 */
[----:B------:R-:W-:Y:S05]  /*10b0*/  BRA `(.L_x_13) ;  /* 0x0000000000087947 */ /* 0x000fea0003800000 */
.L_x_14:
[----:B------:R-:W-:Y:S02]  /*10c0*/  ULDC UR4, c[0x0][0x580] ;  /* 0x0001600000047ab9 */ /* 0x000fe40000000800 */
[----:B------:R-:W-:-:S07]  /*10d0*/  IMAD.U32 R56, RZ, RZ, UR4 ;  /* 0x00000004ff387e24 */ /* 0x000fce000f8e00ff */
.L_x_13:
[----:B------:R-:W-:Y:S02]  /*10e0*/  ULDC.64 UR4, c[0x0][0x5a0] ;  /* 0x0001680000047ab9 */ /* 0x000fe40000000a00 */
[----:B------:R-:W-:-:S04]  /*10f0*/  ISETP.NE.U32.AND P0, PT, RZ, UR4, PT ;  /* 0x00000004ff007c0c */ /* 0x000fc8000bf05070 */
[----:B------:R-:W-:-:S13]  /*1100*/  ISETP.NE.AND.EX P0, PT, RZ, UR5, PT, P0 ;  /* 0x00000005ff007c0c */ /* 0x000fda000bf05300 */
[----:B------:R-:W-:Y:S05]  /*1110*/  @!P0 BRA `(.L_x_15) ;  /* 0x00000000001c8947 */ /* 0x000fea0003800000 */
[----:B0-----:R-:W0:Y:S02]  /*1120*/  LDC.64 R4, c[0x0][0x5a0] ;  /* 0x00016800ff047b82 */ /* 0x001e240000000a00 */
[----:B0-----:R-:W2:Y:S02]  /*1130*/  LDG.E.64 R4, desc[UR36][R4.64] ;  /* 0x0000002404047981 */ /* 0x001ea4000c1e1b00 */
[----:B--2---:R-:W-:-:S04]  /*1140*/  ISETP.NE.U32.AND P0, PT, R4, RZ, PT ;  /* 0x000000ff0400720c */ /* 0x004fc80003f05070 */
[----:B------:R-:W-:-:S13]  /*1150*/  ISETP.NE.AND.EX P0, PT, R5, RZ, PT, P0 ;  /* 0x000000ff0500720c */ /* 0x000fda0003f05300 */
[----:B------:R-:W-:Y:S05]  /*1160*/  @!P0 BRA `(.L_x_15) ;  /* 0x0000000000088947 */ /* 0x000fea0003800000 */
[----:B-1----:R0:W5:Y:S01]  /*1170*/  LD.E R57, desc[UR36][R4.64] ;  /* 0x0000002404397980 */ /* 0x002162000c101900 */
[----:B------:R-:W-:Y:S05]  /*1180*/  BRA `(.L_x_16) ;  /* 0x0000000000247947 */ /* 0x000fea0003800000 */
.L_x_15:
[----:B------:R-:W-:Y:S02]  /*1190*/  ULDC.64 UR4, c[0x0][0x590] ;  /* 0x0001640000047ab9 */ /* 0x000fe40000000a00 */
[----:B------:R-:W-:-:S04]  /*11a0*/  ISETP.NE.U32.AND P0, PT, RZ, UR4, PT ;  /* 0x00000004ff007c0c */ /* 0x000fc8000bf05070 */
[----:B------:R-:W-:-:S13]  /*11b0*/  ISETP.NE.AND.EX P0, PT, RZ, UR5, PT, P0 ;  /* 0x00000005ff007c0c */ /* 0x000fda000bf05300 */
[----:B------:R-:W-:Y:S05]  /*11c0*/  @!P0 BRA `(.L_x_17) ;  /* 0x00000000000c8947 */ /* 0x000fea0003800000 */
[----:B0-----:R-:W1:Y:S02]  /*11d0*/  LDC.64 R4, c[0x0][0x590] ;  /* 0x00016400ff047b82 */ /* 0x001e640000000a00 */
[----:B-1----:R1:W5:Y:S01]  /*11e0*/  LDG.E R57, desc[UR36][R4.64] ;  /* 0x0000002404397981 */ /* 0x002362000c1e1900 */
[----:B------:R-:W-:Y:S05]  /*11f0*/  BRA `(.L_x_16) ;  /* 0x0000000000087947 */ /* 0x000fea0003800000 */
.L_x_17:
[----:B------:R-:W-:Y:S02]  /*1200*/  ULDC UR4, c[0x0][0x584] ;  /* 0x0001610000047ab9 */ /* 0x000fe40000000800 */
[----:B-1----:R-:W-:-:S07]  /*1210*/  IMAD.U32 R57, RZ, RZ, UR4 ;  /* 0x00000004ff397e24 */ /* 0x002fce000f8e00ff */
.L_x_16:
[----:B------:R-:W-:-:S13]  /*1220*/  LOP3.LUT P0, RZ, R0, 0xff, RZ, 0xc0, !PT ;  /* 0x000000ff00ff7812 */ /* 0x000fda000780c0ff */
[----:B------:R-:W-:Y:S05]  /*1230*/  @!P0 EXIT ;  /* 0x000000000000894d */ /* 0x000fea0003800000 */
[----:B------:R-:W-:Y:S01]  /*1240*/  ULDC UR4, c[0x0][0x28c] ;  /* 0x0000a30000047ab9 */ /* 0x000fe20000000800 */
[----:B------:R-:W-:Y:S01]  /*1250*/  LOP3.LUT R58, R19, 0x1, RZ, 0xfc, !PT ;  /* 0x00000001133a7812 */ /* 0x000fe200078efcff */
[----:B------:R-:W-:Y:S01]  /*1260*/  UIADD3 UR4, UR4, 0x3f, URZ ;  /* 0x0000003f04047890 */ /* 0x000fe2000fffe03f */
[----:B------:R-:W-:Y:S01]  /*1270*/  UMOV UR38, URZ ;  /* 0x0000003f00267c82 */ /* 0x000fe20008000000 */
[----:B------:R-:W-:Y:S02]  /*1280*/  UMOV UR39, URZ ;  /* 0x0000003f00277c82 */ /* 0x000fe40008000000 */
[----:B------:R-:W-:-:S04]  /*1290*/  USHF.R.S32.HI UR5, URZ, 0x1f, UR4 ;  /* 0x0000001f3f057899 */ /* 0x000fc80008011404 */
[----:B------:R-:W-:-:S04]  /*12a0*/  ULEA.HI UR5, UR5, UR4, URZ, 0x6 ;  /* 0x0000000405057291 */ /* 0x000fc8000f8f303f */
[----:B------:R-:W-:-:S12]  /*12b0*/  USHF.R.S32.HI UR40, URZ, 0x6, UR5 ;  /* 0x000000063f287899 */ /* 0x000fd80008011405 */
.L_x_101:
[----:B------:R-:W-:Y:S01]  /*12c0*/  LOP3.LUT R0, R18, 0x80, RZ, 0xc0, !PT ;  /* 0x0000008012007812 */ /* 0x000fe200078ec0ff */
[----:B--2---:R-:W2:Y:S01]  /*12d0*/  S2UR UR7, SR_CgaCtaId ;  /* 0x00000000000779c3 */ /* 0x004ea20000008800 */
[----:B------:R-:W-:Y:S02]  /*12e0*/  UMOV UR6, 0x400 ;  /* 0x0000040000067882 */ /* 0x000fe40000000000 */
[----:B------:R-:W-:-:S06]  /*12f0*/  SHF.R.U32.HI R0, RZ, 0x7, R0 ;  /* 0x00000007ff007819 */ /* 0x000fcc0000011600 */
[----:B---3--:R-:W3:Y:S01]  /*1300*/  SHFL.IDX PT, R0, R0, RZ, 0x1f ;  /* 0x00001fff00007589 */ /* 0x008ee200000e0000 */
[----:B--2---:R-:W-:Y:S01]  /*1310*/  ULEA UR6, UR7, UR6, 0x18 ;  /* 0x0000000607067291 */ /* 0x004fe2000f8ec03f */
[----:B---3--:R-:W-:-:S13]  /*1320*/  R2UR UR4, R0 ;  /* 0x00000000000472ca */ /* 0x008fda00000e0000 */
[----:B------:R-:W-:-:S04]  /*1330*/  ULEA.HI UR5, UR4, UR4, URZ, 0x1 ;  /* 0x0000000404057291 */ /* 0x000fc8000f8f083f */
[----:B------:R-:W-:-:S04]  /*1340*/  ULOP3.LUT UR5, UR5, 0x7fffe, URZ, 0xc0, !UPT ;  /* 0x0007fffe05057892 */ /* 0x000fc8000f8ec03f */
[----:B------:R-:W-:-:S03]  /*1350*/  UIADD3 UR5, UR4, -UR5, URZ ;  /* 0x8000000504057290 */ /* 0x000fc6000fffe03f */
[----:B------:R-:W-:Y:S01]  /*1360*/  ULDC UR4, c[0x0][0x28c] ;  /* 0x0000a30000047ab9 */ /* 0x000fe20000000800 */
[----:B------:R-:W-:Y:S01]  /*1370*/  ULEA UR5, UR5, UR6, 0xd ;  /* 0x0000000605057291 */ /* 0x000fe2000f8e683f */
[----:B------:R-:W-:-:S03]  /*1380*/  ISETP.LT.AND P0, PT, RZ, UR4, PT ;  /* 0x00000004ff007c0c */ /* 0x000fc6000bf01270 */
[----:B------:R-:W-:-:S04]  /*1390*/  UIADD3 UR5, UR5, 0x180, URZ ;  /* 0x0000018005057890 */ /* 0x000fc8000fffe03f */
[----:B------:R-:W-:-:S04]  /*13a0*/  USHF.R.U32.HI UR5, URZ, 0x4, UR5 ;  /* 0x000000043f057899 */ /* 0x000fc80008011605 */
[----:B------:R-:W-:Y:S02]  /*13b0*/  ULOP3.LUT UR41, UR5, 0x3fff, URZ, 0xc0, !UPT ;  /* 0x00003fff05297892 */ /* 0x000fe4000f8ec03f */
[----:B01---5:R-:W-:Y:S10]  /*13c0*/  @P0 BRA `(.L_x_18) ;  /* 0x0000000000400947 */ /* 0x023ff40003800000 */
[----:B------:R-:W-:Y:S01]  /*13d0*/  MOV R0, 0x0 ;  /* 0x0000000000007802 */ /* 0x000fe20000000f00 */
[----:B------:R-:W-:Y:S01]  /*13e0*/  ULDC.64 UR4, c[0x4][0x68] ;  /* 0x01001a0000047ab9 */ /* 0x000fe20000000a00 */
[----:B------:R-:W-:Y:S01]  /*13f0*/  ULDC.64 UR6, c[0x4][0x8] ;  /* 0x0100020000067ab9 */ /* 0x000fe20000000a00 */
[----:B01----:R-:W-:Y:S01]  /*1400*/  IMAD.U32 R4, RZ, RZ, UR4 ;  /* 0x00000004ff047e24 */ /* 0x003fe2000f8e00ff */
[----:B------:R0:W1:Y:S01]  /*1410*/  LDC.64 R14, c[0x4][R0] ;  /* 0x01000000000e7b82 */ /* 0x0000620000000a00 */
[----:B------:R-:W-:Y:S01]  /*1420*/  IMAD.U32 R5, RZ, RZ, UR5 ;  /* 0x00000005ff057e24 */ /* 0x000fe2000f8e00ff */
[----:B------:R-:W-:Y:S01]  /*1430*/  ULDC.64 UR4, c[0x4][0x70] ;  /* 0x01001c0000047ab9 */ /* 0x000fe20000000a00 */
[----:B------:R-:W-:Y:S02]  /*1440*/  IMAD.U32 R10, RZ, RZ, UR6 ;  /* 0x00000006ff0a7e24 */ /* 0x000fe4000f8e00ff */
[----:B------:R-:W-:Y:S02]  /*1450*/  IMAD.U32 R6, RZ, RZ, UR4 ;  /* 0x00000004ff067e24 */ /* 0x000fe4000f8e00ff */
[----:B------:R-:W-:-:S02]  /*1460*/  IMAD.U32 R7, RZ, RZ, UR5 ;  /* 0x00000005ff077e24 */ /* 0x000fc4000f8e00ff */
[----:B------:R-:W-:Y:S02]  /*1470*/  IMAD.U32 R11, RZ, RZ, UR7 ;  /* 0x00000007ff0b7e24 */ /* 0x000fe4000f8e00ff */
[----:B------:R-:W-:Y:S02]  /*1480*/  IMAD.MOV.U32 R8, RZ, RZ, 0x1e1 ;  /* 0x000001e1ff087424 */ /* 0x000fe400078e00ff */
[----:B------:R-:W-:Y:S02]  /*1490*/  IMAD.MOV.U32 R12, RZ, RZ, 0x1 ;  /* 0x00000001ff0c7424 */ /* 0x000fe400078e00ff */
[----:B0-----:R-:W-:-:S07]  /*14a0*/  IMAD.MOV.U32 R13, RZ, RZ, RZ ;  /* 0x000000ffff0d7224 */ /* 0x001fce00078e00ff */
[----:B------:R-:W-:-:S07]  /*14b0*/  LEPC R20, `(.L_x_18) ;  /* 0x000000001014794e */ /* 0x000fce0000000000 */
[----:B-1---5:R-:W-:Y:S05]  /*14c0*/  CALL.ABS.NOINC R14 ;  /* 0x000000000e007343 */ /* 0x022fea0003c00000 */
.L_x_18:
[----:B------:R-:W-:-:S13]  /*14d0*/  ISETP.NE.AND P0, PT, R58, 0x3, PT ;  /* 0x000000033a00780c */ /* 0x000fda0003f05270 */
[----:B------:R-:W-:Y:S05]  /*14e0*/  @!P0 BRA `(.L_x_19) ;  /* 0x0000000000048947 */ /* 0x000fea0003800000 */
[----:B------:R-:W-:Y:S01]  /*14f0*/  BPT.TRAP 0x1 ;  /* 0x000000040000795c */ /* 0x000fe20000300000 */
.L_x_19:
[----:B------:R-:W2:Y:S01]  /*1500*/  S2UR UR5, SR_CgaCtaId ;  /* 0x00000000000579c3 */ /* 0x000ea20000008800 */
[----:B------:R-:W-:Y:S01]  /*1510*/  UMOV UR4, 0x400 ;  /* 0x0000040000047882 */ /* 0x000fe20000000000 */
[----:B------:R-:W-:Y:S02]  /*1520*/  IMAD.U32 R0, RZ, RZ, UR38 ;  /* 0x00000026ff007e24 */ /* 0x000fe4000f8e00ff */
[----:B------:R-:W-:-:S03]  /*1530*/  IMAD.U32 R3, RZ, RZ, UR39 ;  /* 0x00000027ff037e24 */ /* 0x000fc6000f8e00ff */
[----:B------:R-:W-:Y:S01]  /*1540*/  SHF.L.U32 R0, R0, 0x1f, RZ ;  /* 0x0000001f00007819 */ /* 0x000fe200000006ff */
[----:B--2---:R-:W-:-:S06]  /*1550*/  ULEA UR4, UR5, UR4, 0x18 ;  /* 0x0000000405047291 */ /* 0x004fcc000f8ec03f */
[----:B------:R-:W-:-:S04]  /*1560*/  IMAD.U32 R6, RZ, RZ, UR4 ;  /* 0x00000004ff067e24 */ /* 0x000fc8000f8e00ff */
[----:B------:R-:W-:-:S04]  /*1570*/  IMAD R3, R3, 0x8, R6 ;  /* 0x0000000803037824 */ /* 0x000fc800078e0206 */
[----:B------:R2:W3:Y:S01]  /*1580*/  SYNCS.PHASECHK.TRANS64.TRYWAIT P1, [R3+URZ], R0 ;  /* 0x00000000030075a7 */ /* 0x0004e2000802017f */
[----:B------:R-:W-:Y:S05]  /*1590*/  @!P0 BRA `(.L_x_20) ;  /* 0x0000000000048947 */ /* 0x000fea0003800000 */
[----:B------:R-:W-:Y:S01]  /*15a0*/  BPT.TRAP 0x1 ;  /* 0x000000040000795c */ /* 0x000fe20000300000 */
.L_x_20:
[----:B---3--:R-:W-:Y:S05]  /*15b0*/  @P1 BRA `(.L_x_21) ;  /* 0x0000000000081947 */ /* 0x008fea0003800000 */
[----:B------:R-:W3:Y:S02]  /*15c0*/  SYNCS.PHASECHK.TRANS64.TRYWAIT P1, [R3+URZ], R0 ;  /* 0x00000000030075a7 */ /* 0x000ee4000802017f */
[----:B---3--:R-:W-:Y:S05]  /*15d0*/  @!P1 BRA `(.L_x_22) ;  /* 0x0000004c00809947 */ /* 0x008fea0003800000 */
.L_x_21:
[----:B------:R-:W-:-:S04]  /*15e0*/  UISETP.LT.AND UP0, UPT, UR40, 0x1, UPT ;  /* 0x000000012800788c */ /* 0x000fc8000bf01270 */
[----:B------:R-:W-:-:S06]  /*15f0*/  USEL UR4, UR40, 0x1, UP0 ;  /* 0x0000000128047887 */ /* 0x000fcc0008000000 */
[----:B--23--:R-:W-:Y:S01]  /*1600*/  IMAD.U32 R0, RZ, RZ, UR4 ;  /* 0x00000004ff007e24 */ /* 0x00cfe2000f8e00ff */
[----:B------:R-:W-:Y:S05]  /*1610*/  WARPSYNC.ALL ;  /* 0x0000000000007948 */ /* 0x000fea0003800000 */
[----:B------:R-:W-:-:S04]  /*1620*/  IADD3 R0, -R0, UR40, RZ ;  /* 0x0000002800007c10 */ /* 0x000fc8000fffe1ff */
[----:B------:R-:W-:Y:S02]  /*1630*/  ISETP.GE.AND P1, PT, R0, 0x1, PT ;  /* 0x000000010000780c */ /* 0x000fe40003f26270 */
[----:B------:R-:W-:Y:S01]  /*1640*/  R2UR UR4, R6 ;  /* 0x00000000060472ca */ /* 0x000fe200000e0000 */
[----:B------:R-:W-:Y:S01]  /*1650*/  WARPGROUP.ARRIVE ;  /* 0x00000000000079c5 */ /* 0x000fe20000000000 */
[----:B------:R-:W-:Y:S01]  /*1660*/  UMOV UR9, 0x40000040 ;  /* 0x4000004000097882 */ /* 0x000fe20000000000 */
[----:B------:R-:W-:-:S10]  /*1670*/  UMOV UR11, 0x40000040 ;  /* 0x40000040000b7882 */ /* 0x000fd40000000000 */
[----:B------:R-:W-:-:S04]  /*1680*/  UIADD3 UR4, UR4, 0x24180, URZ ;  /* 0x0002418004047890 */ /* 0x000fc8000fffe03f */
[----:B------:R-:W-:-:S04]  /*1690*/  USHF.R.U32.HI UR4, URZ, 0x4, UR4 ;  /* 0x000000043f047899 */ /* 0x000fc80008011604 */
[----:B------:R-:W-:Y:S02]  /*16a0*/  ULOP3.LUT UR5, UR4, 0x3fff, URZ, 0xc0, !UPT ;  /* 0x00003fff04057892 */ /* 0x000fe4000f8ec03f */
[----:B------:R-:W-:Y:S02]  /*16b0*/  ULOP3.LUT UR4, UR41, 0x10000, URZ, 0xfc, !UPT ;  /* 0x0001000029047892 */ /* 0x000fe4000f8efc3f */
[----:B------:R-:W-:Y:S02]  /*16c0*/  ULOP3.LUT UR5, UR5, 0x10000, URZ, 0xfc, !UPT ;  /* 0x0001000005057892 */ /* 0x000fe4000f8efc3f */
[----:B------:R-:W-:Y:S02]  /*16d0*/  ULEA UR6, UR39, UR4, 0xa ;  /* 0x0000000427067291 */ /* 0x000fe4000f8e503f */
[----:B------:R-:W-:-:S05]  /*16e0*/  ULEA UR7, UR39, UR5, 0x9 ;  /* 0x0000000527077291 */ /* 0x000fca000f8e483f */
[----:B------:R-:W-:Y:S02]  /*16f0*/  UMOV UR8, UR6 ;  /* 0x0000000600087c82 */ /* 0x000fe40008000000 */
[----:B------:R-:W-:Y:S02]  /*1700*/  UMOV UR10, UR7 ;  /* 0x00000007000a7c82 */ /* 0x000fe40008000000 */
[----:B------:R-:W-:Y:S01]  /*1710*/  HGMMA.64x64x16.F32 R24, gdesc[UR8], RZ, !UPT, gsb0 ;  /* 0x00e00000081879f0 */ /* 0x000fe2000c0008ff */
[----:B------:R-:W-:Y:S02]  /*1720*/  UIADD3 UR8, UR6, 0x2, URZ ;  /* 0x0000000206087890 */ /* 0x000fe4000fffe03f */
[----:B------:R-:W-:Y:S01]  /*1730*/  UIADD3 UR10, UR7, 0x2, URZ ;  /* 0x00000002070a7890 */ /* 0x000fe2000fffe03f */
[----:B------:R-:W-:Y:S01]  /*1740*/  UMOV UR9, 0x40000040 ;  /* 0x4000004000097882 */ /* 0x000fe20000000000 */
[----:B------:R-:W-:Y:S01]  /*1750*/  UMOV UR11, 0x40000040 ;  /* 0x40000040000b7882 */ /* 0x000fe20000000000 */
[----:B------:R-:W-:-:S02]  /*1760*/  WARPGROUP.DEPBAR.LE gsb0, 0x0 ;  /* 0x00008000000079c5 */ /* 0x000fc40000010000 */
[----:B------:R-:W-:-:S06]  /*1770*/  WARPGROUP.ARRIVE ;  /* 0x00000000000079c5 */ /* 0x000fcc0000000000 */
[----:B------:R-:W-:Y:S01]  /*1780*/  HGMMA.64x64x16.F32 R24, gdesc[UR8], R24, gsb0 ;  /* 0x00e00000081879f0 */ /* 0x000fe20008000818 */
[----:B------:R-:W-:Y:S02]  /*1790*/  UIADD3 UR8, UR6, 0x4, URZ ;  /* 0x0000000406087890 */ /* 0x000fe4000fffe03f */
[----:B------:R-:W-:Y:S01]  /*17a0*/  UIADD3 UR10, UR7, 0x4, URZ ;  /* 0x00000004070a7890 */ /* 0x000fe2000fffe03f */
[----:B------:R-:W-:Y:S01]  /*17b0*/  UMOV UR9, 0x40000040 ;  /* 0x4000004000097882 */ /* 0x000fe20000000000 */
[----:B------:R-:W-:Y:S01]  /*17c0*/  UMOV UR11, 0x40000040 ;  /* 0x40000040000b7882 */ /* 0x000fe20000000000 */
[----:B------:R-:W-:Y:S02]  /*17d0*/  WARPGROUP.DEPBAR.LE gsb0, 0x0 ;  /* 0x00008000000079c5 */ /* 0x000fe40000010000 */
        /* <DEDUP_REMOVED lines=8> */
[----:B------:R-:W-:Y:S03]  /*1860*/  HGMMA.64x64x16.F32 R24, gdesc[UR8], R24, gsb0 ;  /* 0x00e00000081879f0 */ /* 0x000fe60008000818 */
[----:B------:R-:W-:Y:S02]  /*1870*/  WARPGROUP.DEPBAR.LE gsb0, 0x0 ;  /* 0x00008000000079c5 */ /* 0x000fe40000010000 */
[----:B------:R-:W-:Y:S05]  /*1880*/  @!P1 BRA `(.L_x_23) ;  /* 0x0000000400249947 */ /* 0x000fea0003800000 */
[----:B------:R-:W-:Y:S02]  /*1890*/  UIADD3 UR6, UR39, 0x1, URZ ;  /* 0x0000000127067890 */ /* 0x000fe4000fffe03f */
[----:B------:R-:W-:Y:S02]  /*18a0*/  IMAD.U32 R3, RZ, RZ, UR39 ;  /* 0x00000027ff037e24 */ /* 0x000fe4000f8e00ff */
[----:B------:R-:W-:-:S04]  /*18b0*/  UISETP.NE.AND UP0, UPT, UR6, 0x9, UPT ;  /* 0x000000090600788c */ /* 0x000fc8000bf05270 */
[----:B------:R-:W-:Y:S02]  /*18c0*/  USEL UR7, URZ, 0x1, UP0 ;  /* 0x000000013f077887 */ /* 0x000fe40008000000 */
[----:B------:R-:W-:Y:S02]  /*18d0*/  USEL UR6, UR6, URZ, UP0 ;  /* 0x0000003f06067287 */ /* 0x000fe40008000000 */
[----:B------:R-:W-:-:S06]  /*18e0*/  ULOP3.LUT UR7, UR38, UR7, URZ, 0x3c, !UPT ;  /* 0x0000000726077292 */ /* 0x000fcc000f8e3c3f */
[----:B------:R-:W-:-:S07]  /*18f0*/  IMAD.U32 R7, RZ, RZ, UR7 ;  /* 0x00000007ff077e24 */ /* 0x000fce000f8e00ff */
.L_x_30:
[----:B------:R-:W-:Y:S05]  /*1900*/  @!P0 BRA `(.L_x_24) ;  /* 0x0000000000048947 */ /* 0x000fea0003800000 */
[----:B------:R-:W-:Y:S01]  /*1910*/  BPT.TRAP 0x1 ;  /* 0x000000040000795c */ /* 0x000fe20000300000 */
.L_x_24:
[----:B------:R-:W2:Y:S01]  /*1920*/  S2UR UR8, SR_CgaCtaId ;  /* 0x00000000000879c3 */ /* 0x000ea20000008800 */
[----:B------:R-:W-:Y:S01]  /*1930*/  UMOV UR7, 0x400 ;  /* 0x0000040000077882 */ /* 0x000fe20000000000 */
[----:B01----:R-:W-:Y:S01]  /*1940*/  IMAD.U32 R5, RZ, RZ, UR6 ;  /* 0x00000006ff057e24 */ /* 0x003fe2000f8e00ff */
[----:B------:R-:W-:Y:S01]  /*1950*/  SHF.L.U32 R4, R7, 0x1f, RZ ;  /* 0x0000001f07047819 */ /* 0x000fe200000006ff */
[----:B--2---:R-:W-:-:S06]  /*1960*/  ULEA UR7, UR8, UR7, 0x18 ;  /* 0x0000000708077291 */ /* 0x004fcc000f8ec03f */
[----:B------:R-:W-:-:S04]  /*1970*/  IMAD.U32 R6, RZ, RZ, UR7 ;  /* 0x00000007ff067e24 */ /* 0x000fc8000f8e00ff */
[----:B------:R-:W-:-:S04]  /*1980*/  IMAD R5, R5, 0x8, R6 ;  /* 0x0000000805057824 */ /* 0x000fc800078e0206 */
[----:B------:R0:W1:Y:S01]  /*1990*/  SYNCS.PHASECHK.TRANS64.TRYWAIT P1, [R5+URZ], R4 ;  /* 0x00000004050075a7 */ /* 0x000062000802017f */
[----:B------:R-:W-:Y:S05]  /*19a0*/  @!P0 BRA `(.L_x_25) ;  /* 0x0000000000048947 */ /* 0x000fea0003800000 */
[----:B------:R-:W-:Y:S01]  /*19b0*/  BPT.TRAP 0x1 ;  /* 0x000000040000795c */ /* 0x000fe20000300000 */
.L_x_25:
[----:B-1----:R-:W-:Y:S05]  /*19c0*/  @P1 BRA `(.L_x_26) ;  /* 0x0000000000081947 */ /* 0x002fea0003800000 */
[----:B------:R-:W1:Y:S02]  /*19d0*/  SYNCS.PHASECHK.TRANS64.TRYWAIT P1, [R5+URZ], R4 ;  /* 0x00000004050075a7 */ /* 0x000e64000802017f */
[----:B-1----:R-:W-:Y:S05]  /*19e0*/  @!P1 BRA `(.L_x_27) ;  /* 0x0000004800909947 */ /* 0x002fea0003800000 */
.L_x_26:
[----:B------:R-:W-:Y:S01]  /*19f0*/  ULEA UR7, UR6, UR4, 0xa ;  /* 0x0000000406077291 */ /* 0x000fe2000f8e503f */
[----:B------:R-:W-:Y:S01]  /*1a00*/  WARPGROUP.ARRIVE ;  /* 0x00000000000079c5 */ /* 0x000fe20000000000 */
[----:B------:R-:W-:Y:S01]  /*1a10*/  ULEA UR12, UR6, UR5, 0x9 ;  /* 0x00000005060c7291 */ /* 0x000fe2000f8e483f */
[----:B------:R-:W-:Y:S01]  /*1a20*/  UMOV UR9, 0x40000040 ;  /* 0x4000004000097882 */ /* 0x000fe20000000000 */
[----:B------:R-:W-:-:S03]  /*1a30*/  UMOV UR11, 0x40000040 ;  /* 0x40000040000b7882 */ /* 0x000fc60000000000 */
[----:B------:R-:W-:Y:S02]  /*1a40*/  UMOV UR8, UR7 ;  /* 0x0000000700087c82 */ /* 0x000fe40008000000 */
[----:B------:R-:W-:Y:S02]  /*1a50*/  UMOV UR10, UR12 ;  /* 0x0000000c000a7c82 */ /* 0x000fe40008000000 */
[----:B------:R-:W-:Y:S01]  /*1a60*/  HGMMA.64x64x16.F32 R24, gdesc[UR8], R24, gsb0 ;  /* 0x00e00000081879f0 */ /* 0x000fe20008000818 */
        /* <DEDUP_REMOVED lines=23> */
[----:B------:R-:W-:Y:S01]  /*1be0*/  BPT.TRAP 0x1 ;  /* 0x000000040000795c */ /* 0x000fe20000300000 */
.L_x_28:
[----:B------:R-:W-:-:S13]  /*1bf0*/  ISETP.NE.AND P1, PT, R23, RZ, PT ;  /* 0x000000ff1700720c */ /* 0x000fda0003f25270 */
[----:B01----:R-:W-:-:S04]  /*1c00*/  @P1 IMAD R4, R3, 0x8, R6 ;  /* 0x0000000803041824 */ /* 0x003fc800078e0206 */
[----:B------:R-:W-:-:S05]  /*1c10*/  @P1 VIADD R5, R4, 0x48 ;  /* 0x0000004804051836 */ /* 0x000fca0000000000 */
[----:B------:R-:W-:-:S04]  /*1c20*/  @P1 PRMT R5, R22, 0x654, R5 ;  /* 0x0000065416051816 */ /* 0x000fc80000000005 */
[----:B------:R0:W-:Y:S01]  /*1c30*/  @P1 SYNCS.ARRIVE.TRANS64.RED.A1T0 RZ, [R5+URZ], RZ ;  /* 0x000000ff05ff19a7 */ /* 0x0001e2000810043f */
[----:B------:R-:W-:-:S13]  /*1c40*/  ISETP.GT.U32.AND P1, PT, R19, 0x1, PT ;  /* 0x000000011300780c */ /* 0x000fda0003f24070 */
[----:B0-----:R-:W-:Y:S05]  /*1c50*/  @P1 BRA `(.L_x_29) ;  /* 0x0000000000041947 */ /* 0x001fea0003800000 */
[----:B------:R-:W-:Y:S01]  /*1c60*/  BPT.TRAP 0x1 ;  /* 0x000000040000795c */ /* 0x000fe20000300000 */
.L_x_29:
[----:B------:R-:W-:Y:S01]  /*1c70*/  UIADD3 UR6, UR6, 0x1, URZ ;  /* 0x0000000106067890 */ /* 0x000fe2000fffe03f */
[C---:B------:R-:W-:Y:S01]  /*1c80*/  ISETP.GT.AND P2, PT, R0.reuse, 0x1, PT ;  /* 0x000000010000780c */ /* 0x040fe20003f44270 */
[----:B------:R-:W-:Y:S02]  /*1c90*/  VIADD R3, R3, 0x1 ;  /* 0x0000000103037836 */ /* 0x000fe40000000000 */
[----:B------:R-:W-:Y:S01]  /*1ca0*/  UISETP.NE.AND UP0, UPT, UR6, 0x9, UPT ;  /* 0x000000090600788c */ /* 0x000fe2000bf05270 */
[----:B------:R-:W-:Y:S02]  /*1cb0*/  VIADD R0, R0, 0xffffffff ;  /* 0xffffffff00007836 */ /* 0x000fe40000000000 */
[C---:B------:R-:W-:Y:S01]  /*1cc0*/  ISETP.NE.AND P1, PT, R3.reuse, 0x9, PT ;  /* 0x000000090300780c */ /* 0x040fe20003f25270 */
[----:B------:R-:W-:Y:S02]  /*1cd0*/  USEL UR7, URZ, 0x1, UP0 ;  /* 0x000000013f077887 */ /* 0x000fe40008000000 */
[----:B------:R-:W-:Y:S01]  /*1ce0*/  USEL UR6, UR6, URZ, UP0 ;  /* 0x0000003f06067287 */ /* 0x000fe20008000000 */
[----:B------:R-:W-:-:S03]  /*1cf0*/  SEL R3, R3, RZ, P1 ;  /* 0x000000ff03037207 */ /* 0x000fc60000800000 */
[----:B------:R-:W-:Y:S01]  /*1d00*/  LOP3.LUT R7, R7, UR7, RZ, 0x3c, !PT ;  /* 0x0000000707077c12 */ /* 0x000fe2000f8e3cff */
[----:B------:R-:W-:Y:S07]  /*1d10*/  @P2 BRA `(.L_x_30) ;  /* 0xfffffff800f82947 */ /* 0x000fee000383ffff */
.L_x_23:
[----:B------:R-:W2:Y:S02]  /*1d20*/  LDC R0, c[0x0][0x28c] ;  /* 0x0000a300ff007b82 */ /* 0x000ea40000000800 */
[----:B--2---:R-:W-:-:S13]  /*1d30*/  ISETP.GE.AND P1, PT, R0, 0x1, PT ;  /* 0x000000010000780c */ /* 0x004fda0003f26270 */
[----:B------:R-:W-:Y:S05]  /*1d40*/  @!P1 BRA `(.L_x_31) ;  /* 0x0000000000509947 */ /* 0x000fea0003800000 */
[----:B------:R-:W-:Y:S05]  /*1d50*/  @!P0 BRA `(.L_x_32) ;  /* 0x0000000000048947 */ /* 0x000fea0003800000 */
[----:B------:R-:W-:Y:S01]  /*1d60*/  BPT.TRAP 0x1 ;  /* 0x000000040000795c */ /* 0x000fe20000300000 */
.L_x_32:
[----:B------:R-:W-:Y:S01]  /*1d70*/  ISETP.NE.AND P0, PT, R23, RZ, PT ;  /* 0x000000ff1700720c */ /* 0x000fe20003f05270 */
[----:B------:R-:W-:Y:S01]  /*1d80*/  BSSY B0, `(.L_x_33) ;  /* 0x000000e000007945 */ /* 0x000fe20003800000 */
[----:B------:R-:W-:-:S11]  /*1d90*/  ISETP.GT.U32.AND P1, PT, R19, 0x1, PT ;  /* 0x000000011300780c */ /* 0x000fd60003f24070 */
[----:B------:R-:W-:Y:S05]  /*1da0*/  @!P0 BRA `(.L_x_34) ;  /* 0x00000000002c8947 */ /* 0x000fea0003800000 */
[----:B------:R-:W-:-:S04]  /*1db0*/  UISETP.LT.AND UP0, UPT, UR40, 0x1, UPT ;  /* 0x000000012800788c */ /* 0x000fc8000bf01270 */
[----:B------:R-:W-:-:S04]  /*1dc0*/  USEL UR6, UR40, 0x1, UP0 ;  /* 0x0000000128067887 */ /* 0x000fc80008000000 */
[----:B------:R-:W-:-:S04]  /*1dd0*/  UIADD3 UR6, UR39, UR40, -UR6 ;  /* 0x0000002827067290 */ /* 0x000fc8000fffe806 */
[----:B------:R-:W-:-:S04]  /*1de0*/  UIMAD.WIDE.U32 UR4, UR6, 0x38e38e39, URZ ;  /* 0x38e38e39060478a5 */ /* 0x000fc8000f8e003f */
[----:B------:R-:W-:-:S04]  /*1df0*/  USHF.R.U32.HI UR4, URZ, 0x1, UR5 ;  /* 0x000000013f047899 */ /* 0x000fc80008011605 */
[----:B------:R-:W-:-:S06]  /*1e00*/  UIMAD UR6, UR4, -0x9, UR6 ;  /* 0xfffffff7040678a4 */ /* 0x000fcc000f8e0206 */
[----:B------:R-:W-:-:S04]  /*1e10*/  IMAD.U32 R3, RZ, RZ, UR6 ;  /* 0x00000006ff037e24 */ /* 0x000fc8000f8e00ff */
[----:B------:R-:W-:-:S04]  /*1e20*/  IMAD R0, R3, 0x8, R6 ;  /* 0x0000000803007824 */ /* 0x000fc800078e0206 */
[----:B------:R-:W-:-:S05]  /*1e30*/  VIADD R3, R0, 0x48 ;  /* 0x0000004800037836 */ /* 0x000fca0000000000 */
[----:B------:R-:W-:-:S04]  /*1e40*/  PRMT R3, R22, 0x654, R3 ;  /* 0x0000065416037816 */ /* 0x000fc80000000003 */
[----:B------:R2:W-:Y:S03]  /*1e50*/  SYNCS.ARRIVE.TRANS64.RED.A1T0 RZ, [R3+URZ], RZ ;  /* 0x000000ff03ff79a7 */ /* 0x0005e6000810043f */
.L_x_34:
[----:B------:R-:W-:Y:S05]  /*1e60*/  BSYNC B0 ;  /* 0x0000000000007941 */ /* 0x000fea0003800000 */
.L_x_33:
[----:B------:R-:W-:Y:S05]  /*1e70*/  @P1 BRA `(.L_x_31) ;  /* 0x0000000000041947 */ /* 0x000fea0003800000 */
[----:B------:R-:W-:Y:S01]  /*1e80*/  BPT.TRAP 0x1 ;  /* 0x000000040000795c */ /* 0x000fe20000300000 */
.L_x_31:
[----:B------:R-:W3:Y:S01]  /*1e90*/  LDC R6, c[0x0][0x288] ;  /* 0x0000a200ff067b82 */ /* 0x000ee20000000800 */
[--C-:B------:R-:W-:Y:S01]  /*1ea0*/  SHF.R.U32.HI R0, RZ, 0x2, R18.reuse ;  /* 0x00000002ff007819 */ /* 0x100fe20000011612 */
[----:B------:R-:W-:Y:S01]  /*1eb0*/  IMAD.SHL.U32 R61, R61, 0x40, RZ ;  /* 0x000000403d3d7824 */ /* 0x000fe200078e00ff */
[----:B01----:R-:W-:Y:S01]  /*1ec0*/  SHF.R.U32.HI R5, RZ, 0x7, R18 ;  /* 0x00000007ff057819 */ /* 0x003fe20000011612 */
[----:B------:R-:W-:Y:S01]  /*1ed0*/  UIADD3 UR39, UR40, UR39, URZ ;  /* 0x0000002728277290 */ /* 0x000fe2000fffe03f */
[----:B--2---:R-:W-:Y:S01]  /*1ee0*/  LOP3.LUT R3, R0, 0x7, RZ, 0xc0, !PT ;  /* 0x0000000700037812 */ /* 0x004fe200078ec0ff */
[C---:B------:R-:W-:Y:S01]  /*1ef0*/  IMAD.SHL.U32 R10, R18.reuse, 0x2, RZ ;  /* 0x00000002120a7824 */ /* 0x040fe200078e00ff */
[----:B------:R-:W-:Y:S01]  /*1f00*/  LOP3.LUT R0, R5, 0x1, RZ, 0xc0, !PT ;  /* 0x0000000105007812 */ /* 0x000fe200078ec0ff */
[----:B------:R-:W-:Y:S01]  /*1f10*/  UISETP.GT.U32.AND UP0, UPT, UR39, 0x8, UPT ;  /* 0x000000082700788c */ /* 0x000fe2000bf04070 */
[C---:B------:R-:W-:Y:S01]  /*1f20*/  LOP3.LUT R5, R18.reuse, 0x3, RZ, 0xc0, !PT ;  /* 0x0000000312057812 */ /* 0x040fe200078ec0ff */
[----:B------:R-:W-:Y:S01]  /*1f30*/  ULDC UR7, c[0x0][0x284] ;  /* 0x0000a10000077ab9 */ /* 0x000fe20000000800 */
[----:B------:R-:W-:Y:S01]  /*1f40*/  LOP3.LUT R4, R18, 0x60, RZ, 0xc0, !PT ;  /* 0x0000006012047812 */ /* 0x000fe200078ec0ff */
[----:B------:R-:W-:Y:S01]  /*1f50*/  IMAD.SHL.U32 R8, R0, 0x40, RZ ;  /* 0x0000004000087824 */ /* 0x000fe200078e00ff */
[----:B------:R-:W-:Y:S01]  /*1f60*/  UISETP.LT.U32.AND UP0, UPT, UR40, 0x9, UP0 ;  /* 0x000000092800788c */ /* 0x000fe20008701070 */
[----:B------:R-:W-:Y:S01]  /*1f70*/  SHF.R.S32.HI R15, RZ, 0x1f, R59 ;  /* 0x0000001fff0f7819 */ /* 0x000fe2000001143b */
[----:B------:R-:W-:Y:S01]  /*1f80*/  UISETP.GE.U32.AND UP1, UPT, UR40, 0x9, UPT ;  /* 0x000000092800788c */ /* 0x000fe2000bf26070 */
[----:B------:R-:W-:Y:S01]  /*1f90*/  SHF.R.U32.HI R4, RZ, 0x1, R4 ;  /* 0x00000001ff047819 */ /* 0x000fe20000011604 */
[----:B------:R-:W-:Y:S01]  /*1fa0*/  ULDC.64 UR8, c[0x0][0x5d0] ;  /* 0x0001740000087ab9 */ /* 0x000fe20000000a00 */
[C---:B------:R-:W-:Y:S01]  /*1fb0*/  LOP3.LUT R10, R61.reuse, 0x6, R10, 0xf8, !PT ;  /* 0x000000063d0a7812 */ /* 0x040fe200078ef80a */
[----:B------:R-:W-:Y:S01]  /*1fc0*/  UIMAD.WIDE.U32 UR4, UR39, 0x38e38e39, URZ ;  /* 0x38e38e39270478a5 */ /* 0x000fe2000f8e003f */
[--C-:B------:R-:W-:Y:S01]  /*1fd0*/  IADD3 R7, RZ, -R4, -R3.reuse ;  /* 0x80000004ff077210 */ /* 0x100fe20007ffe803 */
[----:B------:R-:W-:Y:S01]  /*1fe0*/  USEL UR6, URZ, 0x1, !UP0 ;  /* 0x000000013f067887 */ /* 0x000fe2000c000000 */
[----:B------:R-:W-:Y:S01]  /*1ff0*/  LOP3.LUT R3, R8, 0x40, R3, 0xe2, !PT ;  /* 0x0000004008037812 */ /* 0x000fe200078ee203 */
[C---:B------:R-:W-:Y:S01]  /*2000*/  IMAD.WIDE R8, R60.reuse, 0x80, RZ ;  /* 0x000000803c087825 */ /* 0x040fe200078e02ff */
[----:B---3--:R-:W-:Y:S01]  /*2010*/  ISETP.GE.AND P0, PT, R61, R6, PT ;  /* 0x000000063d00720c */ /* 0x008fe20003f06270 */
[----:B------:R-:W-:Y:S01]  /*2020*/  USHF.R.U32.HI UR4, URZ, 0x1, UR5 ;  /* 0x000000013f047899 */ /* 0x000fe20008011605 */
[----:B------:R-:W-:Y:S01]  /*2030*/  SHF.R.S32.HI R11, RZ, 0x1f, R10 ;  /* 0x0000001fff0b7819 */ /* 0x000fe2000001140a */
[----:B------:R-:W-:Y:S01]  /*2040*/  IMAD R12, R5, -0x2, R6 ;  /* 0xfffffffe050c7824 */ /* 0x000fe200078e0206 */
[----:B------:R-:W-:Y:S01]  /*2050*/  ULOP3.LUT UR38, UR38, UR6, URZ, 0x3c, !UPT ;  /* 0x0000000626267292 */ /* 0x000fe2000f8e3c3f */
[----:B------:R-:W-:Y:S01]  /*2060*/  IMAD.SHL.U32 R5, R60, 0x80, RZ ;  /* 0x000000803c057824 */ /* 0x000fe200078e00ff */
[----:B------:R-:W-:Y:S01]  /*2070*/  LOP3.LUT R73, R8, R3, R4, 0xfe, !PT ;  /* 0x0000000308497212 */ /* 0x000fe200078efe04 */
[----:B------:R-:W-:Y:S01]  /*2080*/  IMAD R6, R15, UR8, RZ ;  /* 0x000000080f067c24 */ /* 0x000fe2000f8e02ff */
[----:B------:R-:W-:Y:S01]  /*2090*/  UIMAD UR39, UR4, -0x9, UR39 ;  /* 0xfffffff7042778a4 */ /* 0x000fe2000f8e0227 */
[----:B------:R-:W-:Y:S01]  /*20a0*/  IMAD R0, R0, -0x40, R7 ;  /* 0xffffffc000007824 */ /* 0x000fe200078e0207 */
[----:B------:R-:W-:Y:S01]  /*20b0*/  ISETP.GE.OR P0, PT, R5, UR7, P0 ;  /* 0x0000000705007c0c */ /* 0x000fe20008706670 */
[C---:B------:R-:W-:Y:S01]  /*20c0*/  IMAD R13, R59.reuse, UR9, R6 ;  /* 0x000000093b0d7c24 */ /* 0x040fe2000f8e0206 */
[----:B------:R-:W-:Y:S01]  /*20d0*/  @UP1 ULOP3.LUT UR38, UR38, 0x1, UR4, 0x78, !UPT ;  /* 0x0000000126261892 */ /* 0x000fe2000f8e7804 */
[----:B------:R-:W-:Y:S01]  /*20e0*/  IMAD.WIDE.U32 R6, R59, UR8, R10 ;  /* 0x000000083b067c25 */ /* 0x000fe2000f8e000a */
[----:B------:R-:W-:-:S03]  /*20f0*/  IADD3 R3, -R5, UR7, R0 ;  /* 0x0000000705037c10 */ /* 0x000fc6000fffe100 */
[----:B------:R-:W-:Y:S02]  /*2100*/  IMAD.IADD R7, R7, 0x1, R13 ;  /* 0x0000000107077824 */ /* 0x000fe400078e020d */
[----:B------:R-:W-:Y:S02]  /*2110*/  IMAD.IADD R4, R12, 0x1, -R61 ;  /* 0x000000010c047824 */ /* 0x000fe400078e0a3d */
[----:B------:R-:W-:Y:S02]  /*2120*/  IMAD.MOV.U32 R0, RZ, RZ, -0x1 ;  /* 0xffffffffff007424 */ /* 0x000fe400078e00ff */
[----:B------:R-:W-:Y:S05]  /*2130*/  @P0 BRA `(.L_x_35) ;  /* 0x0000002000a40947 */ /* 0x000fea0003800000 */
[----:B------:R-:W0:Y:S01]  /*2140*/  LDC.64 R66, c[0x0][0x5c8] ;  /* 0x00017200ff427b82 */ /* 0x000e220000000a00 */
[----:B-----5:R-:W-:Y:S01]  /*2150*/  FSETP.NEU.AND P0, PT, R57, RZ, PT ;  /* 0x000000ff3900720b */ /* 0x020fe20003f0d000 */
[----:B------:R-:W-:Y:S01]  /*2160*/  BSSY B0, `(.L_x_35) ;  /* 0x0000226000007945 */ /* 0x000fe20003800000 */
[----:B------:R-:W-:-:S04]  /*2170*/  ISETP.GT.AND P2, PT, R4, RZ, PT ;  /* 0x000000ff0400720c */ /* 0x000fc80003f44270 */
[----:B------:R-:W-:Y:S01]  /*2180*/  ISETP.GT.AND P1, PT, R3, RZ, P2 ;  /* 0x000000ff0300720c */ /* 0x000fe20001724270 */
[-C--:B0-----:R-:W-:Y:S02]  /*2190*/  IMAD R12, R9, R66.reuse, RZ ;  /* 0x00000042090c7224 */ /* 0x081fe400078e02ff */
[----:B------:R-:W-:-:S04]  /*21a0*/  IMAD.WIDE.U32 R60, R73, R66, R6 ;  /* 0x00000042493c7225 */ /* 0x000fc800078e0006 */
[----:B------:R-:W-:-:S04]  /*21b0*/  IMAD R5, R73, R67, R12 ;  /* 0x0000004349057224 */ /* 0x000fc800078e020c */
[----:B------:R-:W-:Y:S01]  /*21c0*/  IMAD.IADD R75, R61, 0x1, R5 ;  /* 0x000000013d4b7824 */ /* 0x000fe200078e0205 */
[----:B------:R-:W-:Y:S06]  /*21d0*/  @!P0 BRA `(.L_x_36) ;  /* 0x0000001400e88947 */ /* 0x000fec0003800000 */
[----:B------:R-:W0:Y:S01]  /*21e0*/  LDC.64 R64, c[0x0][0x5b8] ;  /* 0x00016e00ff407b82 */ /* 0x000e220000000a00 */
[----:B------:R-:W-:-:S07]  /*21f0*/  ULDC.64 UR4, c[0x0][0x5c0] ;  /* 0x0001700000047ab9 */ /* 0x000fce0000000a00 */
[----:B------:R-:W1:Y:S08]  /*2200*/  LDC.64 R68, c[0x0][0x5b0] ;  /* 0x00016c00ff447b82 */ /* 0x000e700000000a00 */
[----:B------:R-:W2:Y:S01]  /*2210*/  LDC.64 R70, c[0x0][0x5a8] ;  /* 0x00016a00ff467b82 */ /* 0x000ea20000000a00 */
[-C--:B0-----:R-:W-:Y:S02]  /*2220*/  IMAD R6, R15, R64.reuse, RZ ;  /* 0x000000400f067224 */ /* 0x081fe400078e02ff */
[----:B------:R-:W-:-:S04]  /*2230*/  IMAD.WIDE.U32 R62, R59, R64, R10 ;  /* 0x000000403b3e7225 */ /* 0x000fc800078e000a */
[----:B------:R-:W-:Y:S02]  /*2240*/  IMAD R61, R59, R65, R6 ;  /* 0x000000413b3d7224 */ /* 0x000fe400078e0206 */
[-C--:B-1----:R-:W-:Y:S02]  /*2250*/  IMAD R8, R9, R68.reuse, RZ ;  /* 0x0000004409087224 */ /* 0x082fe400078e02ff */
[----:B------:R-:W-:Y:S02]  /*2260*/  IMAD.IADD R13, R63, 0x1, R61 ;  /* 0x000000013f0d7824 */ /* 0x000fe400078e023d */
[----:B------:R-:W-:Y:S02]  /*2270*/  IMAD.MOV.U32 R12, RZ, RZ, R62 ;  /* 0x000000ffff0c7224 */ /* 0x000fe400078e003e */
[C---:B------:R-:W-:Y:S02]  /*2280*/  IMAD R65, R73.reuse, R69, R8 ;  /* 0x0000004549417224 */ /* 0x040fe400078e0208 */
[----:B------:R-:W-:-:S04]  /*2290*/  IMAD.WIDE.U32 R6, R73, R68, R12 ;  /* 0x0000004449067225 */ /* 0x000fc800078e000c */
[----:B------:R-:W-:Y:S01]  /*22a0*/  IMAD.IADD R5, R7, 0x1, R65 ;  /* 0x0000000107057824 */ /* 0x000fe200078e0241 */
[----:B--2---:R-:W-:-:S04]  /*22b0*/  LEA R14, P0, R6, R70, 0x1 ;  /* 0x00000046060e7211 */ /* 0x004fc800078008ff */
[----:B------:R-:W-:-:S05]  /*22c0*/  LEA.HI.X R15, R6, R71, R5, 0x1, P0 ;  /* 0x00000047060f7211 */ /* 0x000fca00000f0c05 */
[----:B------:R0:W2:Y:S01]  /*22d0*/  @P1 LDG.E.LTC128B.U16 R5, desc[UR36][R14.64] ;  /* 0x000000240e051981 */ /* 0x0000a2000c1e1520 */
[----:B------:R-:W-:Y:S01]  /*22e0*/  IMAD.WIDE.U32 R6, R73, R68, R10 ;  /* 0x0000004449067225 */ /* 0x000fe200078e000a */
[----:B------:R-:W-:Y:S03]  /*22f0*/  BSSY B1, `(.L_x_37) ;  /* 0x0000013000017945 */ /* 0x000fe60003800000 */
[----:B------:R-:W-:Y:S02]  /*2300*/  IMAD.IADD R7, R65, 0x1, R7 ;  /* 0x0000000141077824 */ /* 0x000fe400078e0207 */
[----:B------:R-:W-:Y:S01]  /*2310*/  IMAD.WIDE.U32 R20, R59, R64, R6 ;  /* 0x000000403b147225 */ /* 0x000fe200078e0006 */
[----:B0-----:R-:W-:-:S03]  /*2320*/  SHF.L.U64.HI R15, R68, 0x3, R69 ;  /* 0x00000003440f7819 */ /* 0x001fc60000010245 */
[----:B------:R-:W-:Y:S01]  /*2330*/  IMAD.IADD R7, R61, 0x1, R21 ;  /* 0x000000013d077824 */ /* 0x000fe200078e0215 */
[----:B------:R-:W-:Y:S01]  /*2340*/  LEA R6, P4, R20, R70, 0x1 ;  /* 0x0000004614067211 */ /* 0x000fe200078808ff */
[----:B------:R-:W-:-:S03]  /*2350*/  IMAD.SHL.U32 R14, R68, 0x8, RZ ;  /* 0x00000008440e7824 */ /* 0x000fc600078e00ff */
[----:B------:R-:W-:Y:S01]  /*2360*/  LEA.HI.X R7, R20, R71, R7, 0x1, P4 ;  /* 0x0000004714077211 */ /* 0x000fe200020f0c07 */
[----:B--2---:R-:W-:-:S05]  /*2370*/  HADD2.F32 R8, -RZ, R5.H0_H0 ;  /* 0x20000005ff087230 */ /* 0x004fca0000004100 */
[----:B------:R-:W-:Y:S01]  /*2380*/  FMUL R9, R8, R57 ;  /* 0x0000003908097220 */ /* 0x000fe20000400000 */
[----:B------:R-:W-:-:S03]  /*2390*/  LEA R8, P0, R60, UR4, 0x1 ;  /* 0x000000043c087c11 */ /* 0x000fc6000f8008ff */
[----:B------:R-:W-:Y:S01]  /*23a0*/  FFMA R24, R24, R56, R9 ;  /* 0x0000003818187223 */ /* 0x000fe20000000009 */
[----:B------:R-:W-:Y:S02]  /*23b0*/  LEA.HI.X R9, R60, UR5, R75, 0x1, P0 ;  /* 0x000000053c097c11 */ /* 0x000fe400080f0c4b */
[----:B------:R-:W-:Y:S02]  /*23c0*/  ISETP.GT.AND P0, PT, R4, 0x1, PT ;  /* 0x000000010400780c */ /* 0x000fe40003f04270 */
[----:B------:R-:W-:Y:S02]  /*23d0*/  F2FP.F16.F32.PACK_AB R24, RZ, R24 ;  /* 0x00000018ff18723e */ /* 0x000fe400000000ff */
[----:B------:R-:W-:-:S03]  /*23e0*/  ISETP.GT.AND P3, PT, R3, RZ, P0 ;  /* 0x000000ff0300720c */ /* 0x000fc60000764270 */
[----:B------:R0:W-:Y:S10]  /*23f0*/  @P1 STG.E.U16 desc[UR36][R8.64], R24 ;  /* 0x0000001808001986 */ /* 0x0001f4000c101524 */
[----:B------:R-:W-:Y:S05]  /*2400*/  @!P3 BRA `(.L_x_38) ;  /* 0x000000000004b947 */ /* 0x000fea0003800000 */
[----:B------:R1:W5:Y:S02]  /*2410*/  LDG.E.LTC128B.U16 R5, desc[UR36][R6.64+0x2] ;  /* 0x0000022406057981 */ /* 0x000364000c1e1520 */
.L_x_38:
[----:B------:R-:W-:Y:S05]  /*2420*/  BSYNC B1 ;  /* 0x0000000000017941 */ /* 0x000fea0003800000 */
.L_x_37:
[----:B-----5:R-:W-:Y:S01]  /*2430*/  HADD2.F32 R12, -RZ, R5.H0_H0 ;  /* 0x20000005ff0c7230 */ /* 0x020fe20000004100 */
[----:B------:R-:W-:Y:S01]  /*2440*/  ISETP.GT.AND P2, PT, R3, 0x8, P2 ;  /* 0x000000080300780c */ /* 0x000fe20001744270 */
[----:B------:R-:W-:Y:S01]  /*2450*/  IMAD.WIDE.U32 R20, R73, R68, R14 ;  /* 0x0000004449147225 */ /* 0x000fe200078e000e */
[----:B0-----:R-:W-:-:S03]  /*2460*/  PRMT R24, R5, 0x7610, R24 ;  /* 0x0000761005187816 */ /* 0x001fc60000000018 */
[----:B------:R-:W-:Y:S01]  /*2470*/  FMUL R12, R12, R57 ;  /* 0x000000390c0c7220 */ /* 0x000fe20000400000 */
[----:B------:R-:W-:Y:S01]  /*2480*/  IMAD.IADD R65, R65, 0x1, R21 ;  /* 0x0000000141417824 */ /* 0x000fe200078e0215 */
[----:B------:R-:W-:Y:S02]  /*2490*/  IADD3 R62, P1, R62, R20, RZ ;  /* 0x000000143e3e7210 */ /* 0x000fe40007f3e0ff */
[----:B------:R-:W-:-:S03]  /*24a0*/  FFMA R12, R25, R56, R12 ;  /* 0x00000038190c7223 */ /* 0x000fc6000000000c */
[----:B------:R-:W-:Y:S01]  /*24b0*/  IMAD.X R13, R65, 0x1, R13, P1 ;  /* 0x00000001410d7824 */ /* 0x000fe200008e060d */
[C---:B------:R-:W-:Y:S02]  /*24c0*/  LEA R14, P1, R62.reuse, R70, 0x1 ;  /* 0x000000463e0e7211 */ /* 0x040fe400078208ff */
[----:B------:R-:W-:Y:S02]  /*24d0*/  F2FP.F16.F32.PACK_AB R12, RZ, R12 ;  /* 0x0000000cff0c723e */ /* 0x000fe400000000ff */
[----:B------:R-:W-:Y:S02]  /*24e0*/  LEA.HI.X R15, R62, R71, R13, 0x1, P1 ;  /* 0x000000473e0f7211 */ /* 0x000fe400008f0c0d */
[----:B------:R-:W-:-:S05]  /*24f0*/  PRMT R21, R12, 0x7610, R21 ;  /* 0x000076100c157816 */ /* 0x000fca0000000015 */
[----:B------:R0:W-:Y:S04]  /*2500*/  @P3 STG.E.U16 desc[UR36][R8.64+0x2], R21 ;  /* 0x0000021508003986 */ /* 0x0001e8000c101524 */
[----:B------:R-:W2:Y:S01]  /*2510*/  @P2 LDG.E.LTC128B.U16 R24, desc[UR36][R14.64] ;  /* 0x000000240e182981 */ /* 0x000ea2000c1e1520 */
[----:B------:R-:W-:Y:S01]  /*2520*/  IADD3 R20, P1, R10, R20, RZ ;  /* 0x000000140a147210 */ /* 0x000fe20007f3e0ff */
[----:B------:R-:W-:Y:S01]  /*2530*/  BSSY B1, `(.L_x_39) ;  /* 0x0000011000017945 */ /* 0x000fe20003800000 */
[C---:B------:R-:W-:Y:S02]  /*2540*/  SHF.L.U64.HI R13, R66.reuse, 0x4, R67 ;  /* 0x00000004420d7819 */ /* 0x040fe40000010243 */
[----:B------:R-:W-:Y:S01]  /*2550*/  ISETP.GT.AND P0, PT, R3, 0x8, P0 ;  /* 0x000000080300780c */ /* 0x000fe20000704270 */
[----:B0-----:R-:W-:Y:S01]  /*2560*/  IMAD.X R21, R11, 0x1, R65, P1 ;  /* 0x000000010b157824 */ /* 0x001fe200008e0641 */
[----:B------:R-:W-:Y:S01]  /*2570*/  LEA R12, P1, R66, R8, 0x4 ;  /* 0x00000008420c7211 */ /* 0x000fe200078220ff */
[----:B------:R-:W-:-:S04]  /*2580*/  IMAD.WIDE.U32 R20, R59, R64, R20 ;  /* 0x000000403b147225 */ /* 0x000fc800078e0014 */
[----:B------:R-:W-:Y:S02]  /*2590*/  IMAD.X R13, R13, 0x1, R9, P1 ;  /* 0x000000010d0d7824 */ /* 0x000fe400008e0609 */
[----:B------:R-:W-:Y:S02]  /*25a0*/  IMAD.IADD R11, R61, 0x1, R21 ;  /* 0x000000013d0b7824 */ /* 0x000fe400078e0215 */
[----:B--2---:R-:W-:-:S05]  /*25b0*/  HADD2.F32 R10, -RZ, R24.H0_H0 ;  /* 0x20000018ff0a7230 */ /* 0x004fca0000004100 */
[----:B------:R-:W-:Y:S01]  /*25c0*/  FMUL R5, R10, R57 ;  /* 0x000000390a057220 */ /* 0x000fe20000400000 */
[----:B------:R-:W-:-:S03]  /*25d0*/  LEA R10, P3, R20, R70, 0x1 ;  /* 0x00000046140a7211 */ /* 0x000fc600078608ff */
[----:B------:R-:W-:Y:S01]  /*25e0*/  FFMA R5, R26, R56, R5 ;  /* 0x000000381a057223 */ /* 0x000fe20000000005 */
[----:B------:R-:W-:-:S04]  /*25f0*/  LEA.HI.X R11, R20, R71, R11, 0x1, P3 ;  /* 0x00000047140b7211 */ /* 0x000fc800018f0c0b */
[----:B------:R-:W-:-:S05]  /*2600*/  F2FP.F16.F32.PACK_AB R5, RZ, R5 ;  /* 0x00000005ff05723e */ /* 0x000fca00000000ff */
[----:B------:R0:W-:Y:S01]  /*2610*/  @P2 STG.E.U16 desc[UR36][R12.64], R5 ;  /* 0x000000050c002986 */ /* 0x0001e2000c101524 */
[----:B------:R-:W-:Y:S05]  /*2620*/  @!P0 BRA `(.L_x_40) ;  /* 0x0000000000048947 */ /* 0x000fea0003800000 */
[----:B------:R2:W5:Y:S02]  /*2630*/  LDG.E.LTC128B.U16 R24, desc[UR36][R10.64+0x2] ;  /* 0x000002240a187981 */ /* 0x000564000c1e1520 */
.L_x_40:
[----:B------:R-:W-:Y:S05]  /*2640*/  BSYNC B1 ;  /* 0x0000000000017941 */ /* 0x000fea0003800000 */
.L_x_39:
[----:B-----5:R-:W-:Y:S01]  /*2650*/  HADD2.F32 R14, -RZ, R24.H0_H0 ;  /* 0x20000018ff0e7230 */ /* 0x020fe20000004100 */
[----:B------:R-:W-:Y:S01]  /*2660*/  ISETP.GT.AND P1, PT, R4, 0x8, PT ;  /* 0x000000080400780c */ /* 0x000fe20003f24270 */
[----:B------:R-:W-:Y:S03]  /*2670*/  BSSY B1, `(.L_x_41) ;  /* 0x0000008000017945 */ /* 0x000fe60003800000 */
[----:B------:R-:W-:Y:S01]  /*2680*/  FMUL R14, R14, R57 ;  /* 0x000000390e0e7220 */ /* 0x000fe20000400000 */
[----:B------:R-:W-:-:S03]  /*2690*/  ISETP.GT.AND P2, PT, R3, RZ, P1 ;  /* 0x000000ff0300720c */ /* 0x000fc60000f44270 */
[----:B------:R-:W-:-:S05]  /*26a0*/  FFMA R14, R27, R56, R14 ;  /* 0x000000381b0e7223 */ /* 0x000fca000000000e */
[----:B------:R-:W-:-:S05]  /*26b0*/  F2FP.F16.F32.PACK_AB R14, RZ, R14 ;  /* 0x0000000eff0e723e */ /* 0x000fca00000000ff */
[----:B------:R3:W-:Y:S01]  /*26c0*/  @P0 STG.E.U16 desc[UR36][R12.64+0x2], R14 ;  /* 0x0000020e0c000986 */ /* 0x0007e2000c101524 */
[----:B------:R-:W-:Y:S05]  /*26d0*/  @!P2 BRA `(.L_x_42) ;  /* 0x000000000004a947 */ /* 0x000fea0003800000 */
[----:B------:R4:W5:Y:S02]  /*26e0*/  LDG.E.LTC128B.U16 R24, desc[UR36][R6.64+0x10] ;  /* 0x0000102406187981 */ /* 0x000964000c1e1520 */
.L_x_42:
[----:B------:R-:W-:Y:S05]  /*26f0*/  BSYNC B1 ;  /* 0x0000000000017941 */ /* 0x000fea0003800000 */
.L_x_41:
[----:B---3-5:R-:W-:Y:S01]  /*2700*/  HADD2.F32 R14, -RZ, R24.H0_H0 ;  /* 0x20000018ff0e7230 */ /* 0x028fe20000004100 */
[----:B------:R-:W-:Y:S01]  /*2710*/  ISETP.GT.AND P0, PT, R4, 0x9, PT ;  /* 0x000000090400780c */ /* 0x000fe20003f04270 */
[----:B------:R-:W-:Y:S03]  /*2720*/  BSSY B1, `(.L_x_43) ;  /* 0x0000008000017945 */ /* 0x000fe60003800000 */
[----:B0-----:R-:W-:Y:S01]  /*2730*/  FMUL R5, R14, R57 ;  /* 0x000000390e057220 */ /* 0x001fe20000400000 */
[----:B------:R-:W-:-:S03]  /*2740*/  ISETP.GT.AND P3, PT, R3, RZ, P0 ;  /* 0x000000ff0300720c */ /* 0x000fc60000764270 */
[----:B------:R-:W-:-:S05]  /*2750*/  FFMA R5, R28, R56, R5 ;  /* 0x000000381c057223 */ /* 0x000fca0000000005 */
[----:B------:R-:W-:-:S05]  /*2760*/  F2FP.F16.F32.PACK_AB R5, RZ, R5 ;  /* 0x00000005ff05723e */ /* 0x000fca00000000ff */
[----:B------:R0:W-:Y:S01]  /*2770*/  @P2 STG.E.U16 desc[UR36][R8.64+0x10], R5 ;  /* 0x0000100508002986 */ /* 0x0001e2000c101524 */
[----:B------:R-:W-:Y:S05]  /*2780*/  @!P3 BRA `(.L_x_44) ;  /* 0x000000000004b947 */ /* 0x000fea0003800000 */
[----:B------:R3:W5:Y:S02]  /*2790*/  LDG.E.LTC128B.U16 R24, desc[UR36][R6.64+0x12] ;  /* 0x0000122406187981 */ /* 0x000764000c1e1520 */
.L_x_44:
[----:B------:R-:W-:Y:S05]  /*27a0*/  BSYNC B1 ;  /* 0x0000000000017941 */ /* 0x000fea0003800000 */
.L_x_43:
[----:B-----5:R-:W-:Y:S01]  /*27b0*/  HADD2.F32 R14, -RZ, R24.H0_H0 ;  /* 0x20000018ff0e7230 */ /* 0x020fe20000004100 */
[----:B------:R-:W-:Y:S01]  /*27c0*/  ISETP.GT.AND P1, PT, R3, 0x8, P1 ;  /* 0x000000080300780c */ /* 0x000fe20000f24270 */
[----:B------:R-:W-:Y:S03]  /*27d0*/  BSSY B1, `(.L_x_45) ;  /* 0x0000007000017945 */ /* 0x000fe60003800000 */
[----:B------:R-:W-:-:S04]  /*27e0*/  FMUL R14, R14, R57 ;  /* 0x000000390e0e7220 */ /* 0x000fc80000400000 */
[----:B------:R-:W-:-:S05]  /*27f0*/  FFMA R14, R29, R56, R14 ;  /* 0x000000381d0e7223 */ /* 0x000fca000000000e */
[----:B------:R-:W-:-:S05]  /*2800*/  F2FP.F16.F32.PACK_AB R14, RZ, R14 ;  /* 0x0000000eff0e723e */ /* 0x000fca00000000ff */
[----:B------:R0:W-:Y:S01]  /*2810*/  @P3 STG.E.U16 desc[UR36][R8.64+0x12], R14 ;  /* 0x0000120e08003986 */ /* 0x0001e2000c101524 */
[----:B------:R-:W-:Y:S05]  /*2820*/  @!P1 BRA `(.L_x_46) ;  /* 0x0000000000049947 */ /* 0x000fea0003800000 */
[----:B------:R0:W5:Y:S02]  /*2830*/  LDG.E.LTC128B.U16 R24, desc[UR36][R10.64+0x10] ;  /* 0x000010240a187981 */ /* 0x000164000c1e1520 */
.L_x_46:
[----:B------:R-:W-:Y:S05]  /*2840*/  BSYNC B1 ;  /* 0x0000000000017941 */ /* 0x000fea0003800000 */
.L_x_45:
[----:B0----5:R-:W-:Y:S01]  /*2850*/  HADD2.F32 R14, -RZ, R24.H0_H0 ;  /* 0x20000018ff0e7230 */ /* 0x021fe20000004100 */
        /* <DEDUP_REMOVED lines=8> */
.L_x_48:
[----:B------:R-:W-:Y:S05]  /*28e0*/  BSYNC B1 ;  /* 0x0000000000017941 */ /* 0x000fea0003800000 */
.L_x_47:
        /* <DEDUP_REMOVED lines=10> */
.L_x_50:
[----:B------:R-:W-:Y:S05]  /*2990*/  BSYNC B1 ;  /* 0x0000000000017941 */ /* 0x000fea0003800000 */
.L_x_49:
[----:B0----5:R-:W-:Y:S01]  /*29a0*/  HADD2.F32 R14, -RZ, R24.H0_H0 ;  /* 0x20000018ff0e7230 */ /* 0x021fe20000004100 */
        /* <DEDUP_REMOVED lines=9> */
.L_x_52:
[----:B------:R-:W-:Y:S05]  /*2a40*/  BSYNC B1 ;  /* 0x0000000000017941 */ /* 0x000fea0003800000 */
.L_x_51:
        /* <DEDUP_REMOVED lines=9> */
.L_x_54:
[----:B------:R-:W-:Y:S05]  /*2ae0*/  BSYNC B1 ;  /* 0x0000000000017941 */ /* 0x000fea0003800000 */
.L_x_53:
        /* <DEDUP_REMOVED lines=9> */
.L_x_56:
[----:B------:R-:W-:Y:S05]  /*2b80*/  BSYNC B1 ;  /* 0x0000000000017941 */ /* 0x000fea0003800000 */
.L_x_55:
        /* <DEDUP_REMOVED lines=10> */
.L_x_58:
[----:B------:R-:W-:Y:S05]  /*2c30*/  BSYNC B1 ;  /* 0x0000000000017941 */ /* 0x000fea0003800000 */
.L_x_57:
        /* <DEDUP_REMOVED lines=10> */
.L_x_60:
[----:B------:R-:W-:Y:S05]  /*2ce0*/  BSYNC B1 ;  /* 0x0000000000017941 */ /* 0x000fea0003800000 */
.L_x_59:
        /* <DEDUP_REMOVED lines=9> */
.L_x_62:
[----:B------:R-:W-:Y:S05]  /*2d80*/  BSYNC B1 ;  /* 0x0000000000017941 */ /* 0x000fea0003800000 */
.L_x_61:
        /* <DEDUP_REMOVED lines=9> */
.L_x_64:
[----:B------:R-:W-:Y:S05]  /*2e20*/  BSYNC B1 ;  /* 0x0000000000017941 */ /* 0x000fea0003800000 */
.L_x_63:
        /* <DEDUP_REMOVED lines=10> */
.L_x_66:
[----:B------:R-:W-:Y:S05]  /*2ed0*/  BSYNC B1 ;  /* 0x0000000000017941 */ /* 0x000fea0003800000 */
.L_x_65:
        /* <DEDUP_REMOVED lines=10> */
.L_x_68:
[----:B------:R-:W-:Y:S05]  /*2f80*/  BSYNC B1 ;  /* 0x0000000000017941 */ /* 0x000fea0003800000 */
.L_x_67:
        /* <DEDUP_REMOVED lines=9> */
.L_x_70:
[----:B------:R-:W-:Y:S05]  /*3020*/  BSYNC B1 ;  /* 0x0000000000017941 */ /* 0x000fea0003800000 */
.L_x_69:
        /* <DEDUP_REMOVED lines=9> */
.L_x_72:
[----:B------:R-:W-:Y:S05]  /*30c0*/  BSYNC B1 ;  /* 0x0000000000017941 */ /* 0x000fea0003800000 */
.L_x_71:
        /* <DEDUP_REMOVED lines=10> */
.L_x_74:
[----:B------:R-:W-:Y:S05]  /*3170*/  BSYNC B1 ;  /* 0x0000000000017941 */ /* 0x000fea0003800000 */
.L_x_73:
        /* <DEDUP_REMOVED lines=10> */
.L_x_76:
[----:B------:R-:W-:Y:S05]  /*3220*/  BSYNC B1 ;  /* 0x0000000000017941 */ /* 0x000fea0003800000 */
.L_x_75:
        /* <DEDUP_REMOVED lines=9> */
.L_x_78:
[----:B------:R-:W-:Y:S05]  /*32c0*/  BSYNC B1 ;  /* 0x0000000000017941 */ /* 0x000fea0003800000 */
.L_x_77:
        /* <DEDUP_REMOVED lines=9> */
.L_x_80:
[----:B------:R-:W-:Y:S05]  /*3360*/  BSYNC B1 ;  /* 0x0000000000017941 */ /* 0x000fea0003800000 */
.L_x_79:
        /* <DEDUP_REMOVED lines=10> */
.L_x_82:
[----:B------:R-:W-:Y:S05]  /*3410*/  BSYNC B1 ;  /* 0x0000000000017941 */ /* 0x000fea0003800000 */
.L_x_81:
        /* <DEDUP_REMOVED lines=10> */
.L_x_84:
[----:B------:R-:W-:Y:S05]  /*34c0*/  BSYNC B1 ;  /* 0x0000000000017941 */ /* 0x000fea0003800000 */
.L_x_83:
        /* <DEDUP_REMOVED lines=9> */
.L_x_86:
[----:B------:R-:W-:Y:S05]  /*3560*/  BSYNC B1 ;  /* 0x0000000000017941 */ /* 0x000fea0003800000 */
.L_x_85:
        /* <DEDUP_REMOVED lines=9> */
.L_x_88:
[----:B------:R-:W-:Y:S05]  /*3600*/  BSYNC B1 ;  /* 0x0000000000017941 */ /* 0x000fea0003800000 */
.L_x_87:
        /* <DEDUP_REMOVED lines=10> */
.L_x_90:
[----:B------:R-:W-:Y:S05]  /*36b0*/  BSYNC B1 ;  /* 0x0000000000017941 */ /* 0x000fea0003800000 */
.L_x_89:
[----:B0----5:R-:W-:Y:S01]  /*36c0*/  HADD2.F32 R14, -RZ, R24.H0_H0 ;  /* 0x20000018ff0e7230 */ /* 0x021fe20000004100 */
[----:B------:R-:W-:Y:S01]  /*36d0*/  ISETP.GT.AND P0, PT, R4, 0x39, PT ;  /* 0x000000390400780c */ /* 0x000fe20003f04270 */
[----:B------:R-:W-:Y:S01]  /*36e0*/  @P2 IMAD.MOV.U32 R4, RZ, RZ, R8 ;  /* 0x000000ffff042224 */ /* 0x000fe200078e0008 */
[----:B------:R-:W-:Y:S02]  /*36f0*/  BSSY B1, `(.L_x_91) ;  /* 0x000000a000017945 */ /* 0x000fe40003800000 */
[----:B------:R-:W-:Y:S01]  /*3700*/  FMUL R5, R14, R57 ;  /* 0x000000390e057220 */ /* 0x000fe20000400000 */
[----:B------:R-:W-:-:S03]  /*3710*/  ISETP.GT.AND P3, PT, R3, RZ, P0 ;  /* 0x000000ff0300720c */ /* 0x000fc60000764270 */
[----:B------:R-:W-:-:S05]  /*3720*/  FFMA R5, R52, R56, R5 ;  /* 0x0000003834057223 */ /* 0x000fca0000000005 */
[----:B------:R-:W-:-:S04]  /*3730*/  F2FP.F16.F32.PACK_AB R5, RZ, R5 ;  /* 0x00000005ff05723e */ /* 0x000fc800000000ff */
[----:B------:R-:W-:Y:S01]  /*3740*/  PRMT R14, R5, 0x7610, R14 ;  /* 0x00007610050e7816 */ /* 0x000fe2000000000e */
[----:B------:R-:W-:-:S05]  /*3750*/  @P2 IMAD.MOV.U32 R5, RZ, RZ, R9 ;  /* 0x000000ffff052224 */ /* 0x000fca00078e0009 */
[----:B------:R0:W-:Y:S01]  /*3760*/  @P2 STG.E.U16 desc[UR36][R4.64+0x70], R14 ;  /* 0x0000700e04002986 */ /* 0x0001e2000c101524 */
[----:B------:R-:W-:Y:S05]  /*3770*/  @!P3 BRA `(.L_x_92) ;  /* 0x000000000004b947 */ /* 0x000fea0003800000 */
[----:B------:R0:W5:Y:S02]  /*3780*/  LDG.E.LTC128B.U16 R24, desc[UR36][R6.64+0x72] ;  /* 0x0000722406187981 */ /* 0x000164000c1e1520 */
.L_x_92:
[----:B------:R-:W-:Y:S05]  /*3790*/  BSYNC B1 ;  /* 0x0000000000017941 */ /* 0x000fea0003800000 */
.L_x_91:
        /* <DEDUP_REMOVED lines=9> */
.L_x_94:
[----:B------:R-:W-:Y:S05]  /*3830*/  BSYNC B1 ;  /* 0x0000000000017941 */ /* 0x000fea0003800000 */
.L_x_93:
[----:B0----5:R-:W-:Y:S01]  /*3840*/  HADD2.F32 R4, -RZ, R24.H0_H0 ;  /* 0x20000018ff047230 */ /* 0x021fe20000004100 */
[----:B------:R-:W-:Y:S01]  /*3850*/  ISETP.GT.AND P0, PT, R3, 0x8, P0 ;  /* 0x000000080300780c */ /* 0x000fe20000704270 */
[----:B------:R-:W-:Y:S03]  /*3860*/  BSSY B1, `(.L_x_95) ;  /* 0x000000a000017945 */ /* 0x000fe60003800000 */
[----:B------:R-:W-:Y:S01]  /*3870*/  FMUL R5, R4, R57 ;  /* 0x0000003904057220 */ /* 0x000fe20000400000 */
[----:B------:R-:W-:-:S03]  /*3880*/  @P1 IMAD.MOV.U32 R4, RZ, RZ, R12 ;  /* 0x000000ffff041224 */ /* 0x000fc600078e000c */
[----:B------:R-:W-:-:S05]  /*3890*/  FFMA R5, R54, R56, R5 ;  /* 0x0000003836057223 */ /* 0x000fca0000000005 */
[----:B------:R-:W-:-:S04]  /*38a0*/  F2FP.F16.F32.PACK_AB R5, RZ, R5 ;  /* 0x00000005ff05723e */ /* 0x000fc800000000ff */
[----:B-1-34-:R-:W-:Y:S01]  /*38b0*/  PRMT R6, R5, 0x7610, R6 ;  /* 0x0000761005067816 */ /* 0x01afe20000000006 */
[----:B------:R-:W-:-:S05]  /*38c0*/  @P1 IMAD.MOV.U32 R5, RZ, RZ, R13 ;  /* 0x000000ffff051224 */ /* 0x000fca00078e000d */
[----:B------:R0:W-:Y:S01]  /*38d0*/  @P1 STG.E.U16 desc[UR36][R4.64+0x70], R6 ;  /* 0x0000700604001986 */ /* 0x0001e2000c101524 */
[----:B------:R-:W-:Y:S05]  /*38e0*/  @!P0 BRA `(.L_x_96) ;  /* 0x0000000000048947 */ /* 0x000fea0003800000 */
[----:B------:R1:W5:Y:S02]  /*38f0*/  LDG.E.LTC128B.U16 R24, desc[UR36][R10.64+0x72] ;  /* 0x000072240a187981 */ /* 0x000364000c1e1520 */
.L_x_96:
[----:B------:R-:W-:Y:S05]  /*3900*/  BSYNC B1 ;  /* 0x0000000000017941 */ /* 0x000fea0003800000 */
.L_x_95:
[----:B------:R-:W-:Y:S05]  /*3910*/  @!P0 BRA `(.L_x_97) ;  /* 0x0000000800a88947 */ /* 0x000fea0003800000 */
[----:B-----5:R-:W-:-:S05]  /*3920*/  HADD2.F32 R24, -RZ, R24.H0_H0 ;  /* 0x20000018ff187230 */ /* 0x020fca0000004100 */
[----:B------:R-:W-:-:S04]  /*3930*/  FMUL R24, R24, R57 ;  /* 0x0000003918187220 */ /* 0x000fc80000400000 */
[----:B------:R-:W-:-:S05]  /*3940*/  FFMA R24, R55, R56, R24 ;  /* 0x0000003837187223 */ /* 0x000fca0000000018 */
[----:B------:R-:W-:-:S05]  /*3950*/  F2FP.F16.F32.PACK_AB R24, RZ, R24 ;  /* 0x00000018ff18723e */ /* 0x000fca00000000ff */
[----:B------:R3:W-:Y:S01]  /*3960*/  STG.E.U16 desc[UR36][R12.64+0x72], R24 ;  /* 0x000072180c007986 */ /* 0x0007e2000c101524 */
[----:B------:R-:W-:Y:S05]  /*3970*/  BRA `(.L_x_97) ;  /* 0x0000000800907947 */ /* 0x000fea0003800000 */
.L_x_36:
[----:B------:R-:W-:Y:S01]  /*3980*/  ISETP.GT.AND P0, PT, R4, 0x1, PT ;  /* 0x000000010400780c */ /* 0x000fe20003f04270 */
[----:B------:R-:W-:Y:S01]  /*3990*/  ULDC.64 UR4, c[0x0][0x5c0] ;  /* 0x0001700000047ab9 */ /* 0x000fe20000000a00 */
[-C--:B------:R-:W-:Y:S01]  /*39a0*/  FMUL R24, R24, R56.reuse ;  /* 0x0000003818187220 */ /* 0x080fe20000400000 */
[-C--:B------:R-:W-:Y:S01]  /*39b0*/  FMUL R25, R25, R56.reuse ;  /* 0x0000003819197220 */ /* 0x080fe20000400000 */
[----:B------:R-:W-:Y:S01]  /*39c0*/  ISETP.GT.AND P3, PT, R3, RZ, P0 ;  /* 0x000000ff0300720c */ /* 0x000fe20000764270 */
[-C--:B------:R-:W-:Y:S01]  /*39d0*/  FMUL R26, R26, R56.reuse ;  /* 0x000000381a1a7220 */ /* 0x080fe20000400000 */
[----:B------:R-:W-:Y:S01]  /*39e0*/  LEA R6, P4, R60, UR4, 0x1 ;  /* 0x000000043c067c11 */ /* 0x000fe2000f8808ff */
[----:B------:R-:W-:Y:S01]  /*39f0*/  FMUL R27, R27, R56 ;  /* 0x000000381b1b7220 */ /* 0x000fe20000400000 */
[----:B------:R-:W-:Y:S01]  /*3a00*/  F2FP.F16.F32.PACK_AB R24, RZ, R24 ;  /* 0x00000018ff18723e */ /* 0x000fe200000000ff */
[-C--:B------:R-:W-:Y:S01]  /*3a10*/  FMUL R28, R28, R56.reuse ;  /* 0x000000381c1c7220 */ /* 0x080fe20000400000 */
[----:B------:R-:W-:Y:S01]  /*3a20*/  LEA.HI.X R7, R60, UR5, R75, 0x1, P4 ;  /* 0x000000053c077c11 */ /* 0x000fe2000a0f0c4b */
[-C--:B------:R-:W-:Y:S01]  /*3a30*/  FMUL R29, R29, R56.reuse ;  /* 0x000000381d1d7220 */ /* 0x080fe20000400000 */
[----:B------:R-:W-:Y:S01]  /*3a40*/  F2FP.F16.F32.PACK_AB R25, RZ, R25 ;  /* 0x00000019ff19723e */ /* 0x000fe200000000ff */
[-C--:B------:R-:W-:Y:S01]  /*3a50*/  FMUL R30, R30, R56.reuse ;  /* 0x000000381e1e7220 */ /* 0x080fe20000400000 */
[----:B------:R-:W-:Y:S01]  /*3a60*/  SHF.L.U64.HI R67, R66, 0x4, R67 ;  /* 0x0000000442437819 */ /* 0x000fe20000010243 */
[----:B------:R-:W-:Y:S01]  /*3a70*/  @P1 STG.E.U16 desc[UR36][R6.64], R24 ;  /* 0x0000001806001986 */ /* 0x000fe2000c101524 */
[----:B------:R-:W-:Y:S01]  /*3a80*/  ISETP.GT.AND P1, PT, R4, 0x8, PT ;  /* 0x000000080400780c */ /* 0x000fe20003f24270 */
[----:B------:R-:W-:Y:S01]  /*3a90*/  FMUL R31, R31, R56 ;  /* 0x000000381f1f7220 */ /* 0x000fe20000400000 */
[C---:B------:R-:W-:Y:S01]  /*3aa0*/  ISETP.GT.AND P4, PT, R3.reuse, 0x8, P0 ;  /* 0x000000080300780c */ /* 0x040fe20000784270 */
[----:B------:R-:W-:Y:S01]  /*3ab0*/  @P3 STG.E.U16 desc[UR36][R6.64+0x2], R25 ;  /* 0x0000021906003986 */ /* 0x000fe2000c101524 */
[----:B------:R-:W-:Y:S01]  /*3ac0*/  LEA R8, P3, R66, R6, 0x4 ;  /* 0x0000000642087211 */ /* 0x000fe200078620ff */
[-C--:B------:R-:W-:Y:S01]  /*3ad0*/  FMUL R32, R32, R56.reuse ;  /* 0x0000003820207220 */ /* 0x080fe20000400000 */
[----:B------:R-:W-:Y:S01]  /*3ae0*/  ISETP.GT.AND P2, PT, R3, 0x8, P2 ;  /* 0x000000080300780c */ /* 0x000fe20001744270 */
[-C--:B------:R-:W-:Y:S01]  /*3af0*/  FMUL R33, R33, R56.reuse ;  /* 0x0000003821217220 */ /* 0x080fe20000400000 */
[----:B------:R-:W-:Y:S01]  /*3b00*/  ISETP.GT.AND P0, PT, R4, 0x9, PT ;  /* 0x000000090400780c */ /* 0x000fe20003f04270 */
[----:B------:R-:W-:Y:S01]  /*3b10*/  IMAD.X R9, R67, 0x1, R7, P3 ;  /* 0x0000000143097824 */ /* 0x000fe200018e0607 */
[C---:B------:R-:W-:Y:S01]  /*3b20*/  ISETP.GT.AND P5, PT, R3.reuse, RZ, P1 ;  /* 0x000000ff0300720c */ /* 0x040fe20000fa4270 */
[-C--:B------:R-:W-:Y:S01]  /*3b30*/  FMUL R34, R34, R56.reuse ;  /* 0x0000003822227220 */ /* 0x080fe20000400000 */
[----:B------:R-:W-:Y:S01]  /*3b40*/  ISETP.GT.AND P3, PT, R3, RZ, P0 ;  /* 0x000000ff0300720c */ /* 0x000fe20000764270 */
[----:B------:R-:W-:Y:S01]  /*3b50*/  FMUL R35, R35, R56 ;  /* 0x0000003823237220 */ /* 0x000fe20000400000 */
[----:B------:R-:W-:Y:S01]  /*3b60*/  F2FP.F16.F32.PACK_AB R26, RZ, R26 ;  /* 0x0000001aff1a723e */ /* 0x000fe200000000ff */
[-C--:B------:R-:W-:Y:S01]  /*3b70*/  FMUL R36, R36, R56.reuse ;  /* 0x0000003824247220 */ /* 0x080fe20000400000 */
[----:B------:R-:W-:Y:S01]  /*3b80*/  F2FP.F16.F32.PACK_AB R27, RZ, R27 ;  /* 0x0000001bff1b723e */ /* 0x000fe200000000ff */
[----:B------:R-:W-:Y:S01]  /*3b90*/  FMUL R37, R37, R56 ;  /* 0x0000003825257220 */ /* 0x000fe20000400000 */
[----:B------:R-:W-:Y:S01]  /*3ba0*/  F2FP.F16.F32.PACK_AB R28, RZ, R28 ;  /* 0x0000001cff1c723e */ /* 0x000fe200000000ff */
[----:B------:R-:W-:Y:S01]  /*3bb0*/  @P2 STG.E.U16 desc[UR36][R8.64], R26 ;  /* 0x0000001a08002986 */ /* 0x000fe2000c101524 */
[----:B------:R-:W-:Y:S01]  /*3bc0*/  F2FP.F16.F32.PACK_AB R29, RZ, R29 ;  /* 0x0000001dff1d723e */ /* 0x000fe200000000ff */
[-C--:B------:R-:W-:Y:S01]  /*3bd0*/  FMUL R38, R38, R56.reuse ;  /* 0x0000003826267220 */ /* 0x080fe20000400000 */
[----:B------:R-:W-:Y:S01]  /*3be0*/  ISETP.GT.AND P2, PT, R3, 0x8, P1 ;  /* 0x000000080300780c */ /* 0x000fe20000f44270 */
[----:B------:R-:W-:Y:S01]  /*3bf0*/  @P4 STG.E.U16 desc[UR36][R8.64+0x2], R27 ;  /* 0x0000021b08004986 */ /* 0x000fe2000c101524 */
[----:B------:R-:W-:Y:S01]  /*3c00*/  ISETP.GT.AND P1, PT, R4, 0x10, PT ;  /* 0x000000100400780c */ /* 0x000fe20003f24270 */
[----:B------:R-:W-:Y:S01]  /*3c10*/  FMUL R39, R39, R56 ;  /* 0x0000003827277220 */ /* 0x000fe20000400000 */
[----:B------:R-:W-:Y:S01]  /*3c20*/  F2FP.F16.F32.PACK_AB R30, RZ, R30 ;  /* 0x0000001eff1e723e */ /* 0x000fe200000000ff */
[----:B------:R-:W-:Y:S01]  /*3c30*/  @P5 STG.E.U16 desc[UR36][R6.64+0x10], R28 ;  /* 0x0000101c06005986 */ /* 0x000fe2000c101524 */
[C---:B------:R-:W-:Y:S01]  /*3c40*/  ISETP.GT.AND P4, PT, R3.reuse, RZ, P1 ;  /* 0x000000ff0300720c */ /* 0x040fe20000f84270 */
[-C--:B------:R-:W-:Y:S01]  /*3c50*/  FMUL R40, R40, R56.reuse ;  /* 0x0000003828287220 */ /* 0x080fe20000400000 */
[----:B------:R-:W-:Y:S01]  /*3c60*/  F2FP.F16.F32.PACK_AB R31, RZ, R31 ;  /* 0x0000001fff1f723e */ /* 0x000fe200000000ff */
[----:B------:R-:W-:Y:S01]  /*3c70*/  @P3 STG.E.U16 desc[UR36][R6.64+0x12], R29 ;  /* 0x0000121d06003986 */ /* 0x000fe2000c101524 */
[----:B------:R-:W-:Y:S01]  /*3c80*/  ISETP.GT.AND P3, PT, R3, 0x8, P0 ;  /* 0x000000080300780c */ /* 0x000fe20000764270 */
[----:B------:R-:W-:Y:S01]  /*3c90*/  FMUL R41, R41, R56 ;  /* 0x0000003829297220 */ /* 0x000fe20000400000 */
[----:B------:R-:W-:Y:S01]  /*3ca0*/  ISETP.GT.AND P0, PT, R4, 0x11, PT ;  /* 0x000000110400780c */ /* 0x000fe20003f04270 */
[----:B------:R-:W-:Y:S01]  /*3cb0*/  @P2 STG.E.U16 desc[UR36][R8.64+0x10], R30 ;  /* 0x0000101e08002986 */ /* 0x000fe2000c101524 */
[----:B------:R-:W-:Y:S01]  /*3cc0*/  F2FP.F16.F32.PACK_AB R32, RZ, R32 ;  /* 0x00000020ff20723e */ /* 0x000fe200000000ff */
[-C--:B------:R-:W-:Y:S01]  /*3cd0*/  FMUL R42, R42, R56.reuse ;  /* 0x000000382a2a7220 */ /* 0x080fe20000400000 */
[----:B------:R-:W-:Y:S01]  /*3ce0*/  ISETP.GT.AND P5, PT, R3, RZ, P0 ;  /* 0x000000ff0300720c */ /* 0x000fe200007a4270 */
[-C--:B------:R-:W-:Y:S01]  /*3cf0*/  FMUL R43, R43, R56.reuse ;  /* 0x000000382b2b7220 */ /* 0x080fe20000400000 */
[----:B------:R-:W-:Y:S01]  /*3d00*/  ISETP.GT.AND P2, PT, R3, 0x8, P1 ;  /* 0x000000080300780c */ /* 0x000fe20000f44270 */
[-C--:B------:R-:W-:Y:S01]  /*3d10*/  FMUL R44, R44, R56.reuse ;  /* 0x000000382c2c7220 */ /* 0x080fe20000400000 */
[----:B------:R-:W-:Y:S01]  /*3d20*/  ISETP.GT.AND P1, PT, R4, 0x18, PT ;  /* 0x000000180400780c */ /* 0x000fe20003f24270 */
[-C--:B------:R-:W-:Y:S01]  /*3d30*/  FMUL R45, R45, R56.reuse ;  /* 0x000000382d2d7220 */ /* 0x080fe20000400000 */
[----:B------:R-:W-:Y:S01]  /*3d40*/  F2FP.F16.F32.PACK_AB R33, RZ, R33 ;  /* 0x00000021ff21723e */ /* 0x000fe200000000ff */
[----:B------:R-:W-:Y:S01]  /*3d50*/  @P3 STG.E.U16 desc[UR36][R8.64+0x12], R31 ;  /* 0x0000121f08003986 */ /* 0x000fe2000c101524 */
[C---:B------:R-:W-:Y:S01]  /*3d60*/  ISETP.GT.AND P3, PT, R3.reuse, 0x8, P0 ;  /* 0x000000080300780c */ /* 0x040fe20000764270 */
[-C--:B------:R-:W-:Y:S01]  /*3d70*/  FMUL R46, R46, R56.reuse ;  /* 0x000000382e2e7220 */ /* 0x080fe20000400000 */
[----:B------:R-:W-:Y:S01]  /*3d80*/  ISETP.GT.AND P0, PT, R4, 0x19, PT ;  /* 0x000000190400780c */ /* 0x000fe20003f04270 */
[----:B------:R-:W-:Y:S01]  /*3d90*/  @P4 STG.E.U16 desc[UR36][R6.64+0x20], R32 ;  /* 0x0000202006004986 */ /* 0x000fe2000c101524 */
[----:B------:R-:W-:Y:S01]  /*3da0*/  ISETP.GT.AND P4, PT, R3, RZ, P1 ;  /* 0x000000ff0300720c */ /* 0x000fe20000f84270 */
[----:B------:R-:W-:Y:S01]  /*3db0*/  FMUL R47, R47, R56 ;  /* 0x000000382f2f7220 */ /* 0x000fe20000400000 */
[----:B------:R-:W-:Y:S01]  /*3dc0*/  F2FP.F16.F32.PACK_AB R34, RZ, R34 ;  /* 0x00000022ff22723e */ /* 0x000fe200000000ff */
[----:B------:R-:W-:Y:S01]  /*3dd0*/  @P5 STG.E.U16 desc[UR36][R6.64+0x22], R33 ;  /* 0x0000222106005986 */ /* 0x000fe2000c101524 */
[----:B------:R-:W-:Y:S01]  /*3de0*/  ISETP.GT.AND P5, PT, R3, RZ, P0 ;  /* 0x000000ff0300720c */ /* 0x000fe200007a4270 */
[----:B------:R-:W-:Y:S01]  /*3df0*/  FMUL R48, R48, R56 ;  /* 0x0000003830307220 */ /* 0x000fe20000400000 */
[----:B------:R-:W-:Y:S01]  /*3e00*/  F2FP.F16.F32.PACK_AB R35, RZ, R35 ;  /* 0x00000023ff23723e */ /* 0x000fe200000000ff */
[----:B------:R-:W-:Y:S01]  /*3e10*/  @P2 STG.E.U16 desc[UR36][R8.64+0x20], R34 ;  /* 0x0000202208002986 */ /* 0x000fe2000c101524 */
[----:B------:R-:W-:Y:S01]  /*3e20*/  F2FP.F16.F32.PACK_AB R36, RZ, R36 ;  /* 0x00000024ff24723e */ /* 0x000fe200000000ff */
[-C--:B------:R-:W-:Y:S01]  /*3e30*/  FMUL R49, R49, R56.reuse ;  /* 0x0000003831317220 */ /* 0x080fe20000400000 */
[C---:B------:R-:W-:Y:S01]  /*3e40*/  ISETP.GT.AND P2, PT, R3.reuse, 0x8, P1 ;  /* 0x000000080300780c */ /* 0x040fe20000f44270 */
[----:B------:R-:W-:Y:S01]  /*3e50*/  @P3 STG.E.U16 desc[UR36][R8.64+0x22], R35 ;  /* 0x0000222308003986 */ /* 0x000fe2000c101524 */
[----:B------:R-:W-:Y:S01]  /*3e60*/  ISETP.GT.AND P1, PT, R4, 0x20, PT ;  /* 0x000000200400780c */ /* 0x000fe20003f24270 */
[-C--:B------:R-:W-:Y:S01]  /*3e70*/  FMUL R50, R50, R56.reuse ;  /* 0x0000003832327220 */ /* 0x080fe20000400000 */
[----:B------:R-:W-:Y:S01]  /*3e80*/  F2FP.F16.F32.PACK_AB R37, RZ, R37 ;  /* 0x00000025ff25723e */ /* 0x000fe200000000ff */
[----:B------:R-:W-:Y:S01]  /*3e90*/  @P4 STG.E.U16 desc[UR36][R6.64+0x30], R36 ;  /* 0x0000302406004986 */ /* 0x000fe2000c101524 */
[----:B------:R-:W-:Y:S01]  /*3ea0*/  ISETP.GT.AND P3, PT, R3, 0x8, P0 ;  /* 0x000000080300780c */ /* 0x000fe20000764270 */
[-C--:B------:R-:W-:Y:S01]  /*3eb0*/  FMUL R51, R51, R56.reuse ;  /* 0x0000003833337220 */ /* 0x080fe20000400000 */
[----:B------:R-:W-:Y:S01]  /*3ec0*/  ISETP.GT.AND P0, PT, R4, 0x21, PT ;  /* 0x000000210400780c */ /* 0x000fe20003f04270 */
[----:B------:R-:W-:Y:S01]  /*3ed0*/  @P5 STG.E.U16 desc[UR36][R6.64+0x32], R37 ;  /* 0x0000322506005986 */ /* 0x000fe2000c101524 */
        /* <DEDUP_REMOVED lines=10> */
[----:B------:R-:W-:-:S02]  /*3f80*/  F2FP.F16.F32.PACK_AB R41, RZ, R41 ;  /* 0x00000029ff29723e */ /* 0x000fc400000000ff */
[C---:B------:R-:W-:Y:S01]  /*3f90*/  ISETP.GT.AND P1, PT, R3.reuse, 0x8, P1 ;  /* 0x000000080300780c */ /* 0x040fe20000f24270 */
[----:B------:R-:W-:Y:S01]  /*3fa0*/  @P3 STG.E.U16 desc[UR36][R8.64+0x32], R39 ;  /* 0x0000322708003986 */ /* 0x000fe2000c101524 */
[C---:B------:R-:W-:Y:S02]  /*3fb0*/  ISETP.GT.AND P2, PT, R3.reuse, 0x8, P0 ;  /* 0x000000080300780c */ /* 0x040fe40000744270 */
[C---:B------:R-:W-:Y:S01]  /*3fc0*/  ISETP.GT.AND P0, PT, R4.reuse, 0x29, PT ;  /* 0x000000290400780c */ /* 0x040fe20003f04270 */
[----:B------:R-:W-:Y:S01]  /*3fd0*/  @P4 STG.E.U16 desc[UR36][R6.64+0x40], R40 ;  /* 0x0000402806004986 */ /* 0x000fe2000c101524 */
[----:B------:R-:W-:Y:S02]  /*3fe0*/  ISETP.GT.AND P4, PT, R4, 0x28, PT ;  /* 0x000000280400780c */ /* 0x000fe40003f84270 */
[----:B------:R-:W-:Y:S01]  /*3ff0*/  F2FP.F16.F32.PACK_AB R42, RZ, R42 ;  /* 0x0000002aff2a723e */ /* 0x000fe200000000ff */
[----:B------:R-:W-:Y:S01]  /*4000*/  @P5 STG.E.U16 desc[UR36][R6.64+0x42], R41 ;  /* 0x0000422906005986 */ /* 0x000fe2000c101524 */
[----:B------:R-:W-:-:S02]  /*4010*/  ISETP.GT.AND P5, PT, R3, RZ, P4 ;  /* 0x000000ff0300720c */ /* 0x000fc400027a4270 */
[C---:B------:R-:W-:Y:S01]  /*4020*/  ISETP.GT.AND P3, PT, R3.reuse, RZ, P0 ;  /* 0x000000ff0300720c */ /* 0x040fe20000764270 */
[----:B------:R-:W-:Y:S01]  /*4030*/  @P1 STG.E.U16 desc[UR36][R8.64+0x40], R42 ;  /* 0x0000402a08001986 */ /* 0x000fe2000c101524 */
[----:B------:R-:W-:Y:S02]  /*4040*/  F2FP.F16.F32.PACK_AB R43, RZ, R43 ;  /* 0x0000002bff2b723e */ /* 0x000fe400000000ff */
[----:B------:R-:W-:Y:S02]  /*4050*/  F2FP.F16.F32.PACK_AB R44, RZ, R44 ;  /* 0x0000002cff2c723e */ /* 0x000fe400000000ff */
[C---:B------:R-:W-:Y:S01]  /*4060*/  ISETP.GT.AND P4, PT, R3.reuse, 0x8, P4 ;  /* 0x000000080300780c */ /* 0x040fe20002784270 */
[----:B------:R-:W-:Y:S01]  /*4070*/  @P2 STG.E.U16 desc[UR36][R8.64+0x42], R43 ;  /* 0x0000422b08002986 */ /* 0x000fe2000c101524 */
[----:B------:R-:W-:Y:S02]  /*4080*/  F2FP.F16.F32.PACK_AB R45, RZ, R45 ;  /* 0x0000002dff2d723e */ /* 0x000fe400000000ff */
[----:B------:R-:W-:Y:S01]  /*4090*/  ISETP.GT.AND P2, PT, R4, 0x31, PT ;  /* 0x000000310400780c */ /* 0x000fe20003f44270 */
[----:B------:R-:W-:Y:S01]  /*40a0*/  @P5 STG.E.U16 desc[UR36][R6.64+0x50], R44 ;  /* 0x0000502c06005986 */ /* 0x000fe2000c101524 */
[----:B------:R-:W-:-:S02]  /*40b0*/  ISETP.GT.AND P5, PT, R3, 0x8, P0 ;  /* 0x000000080300780c */ /* 0x000fc400007a4270 */
[C---:B------:R-:W-:Y:S01]  /*40c0*/  ISETP.GT.AND P1, PT, R4.reuse, 0x38, PT ;  /* 0x000000380400780c */ /* 0x040fe20003f24270 */
[----:B------:R-:W-:Y:S01]  /*40d0*/  @P3 STG.E.U16 desc[UR36][R6.64+0x52], R45 ;  /* 0x0000522d06003986 */ /* 0x000fe2000c101524 */
[C---:B------:R-:W-:Y:S02]  /*40e0*/  ISETP.GT.AND P3, PT, R4.reuse, 0x30, PT ;  /* 0x000000300400780c */ /* 0x040fe40003f64270 */
[----:B------:R-:W-:Y:S01]  /*40f0*/  ISETP.GT.AND P0, PT, R4, 0x39, PT ;  /* 0x000000390400780c */ /* 0x000fe20003f04270 */
[----:B------:R-:W-:Y:S01]  /*4100*/  @P4 IMAD.MOV.U32 R4, RZ, RZ, R8 ;  /* 0x000000ffff044224 */ /* 0x000fe200078e0008 */
[----:B------:R-:W-:Y:S01]  /*4110*/  F2FP.F16.F32.PACK_AB R46, RZ, R46 ;  /* 0x0000002eff2e723e */ /* 0x000fe200000000ff */
[----:B------:R-:W-:Y:S01]  /*4120*/  @P4 IMAD.MOV.U32 R5, RZ, RZ, R9 ;  /* 0x000000ffff054224 */ /* 0x000fe200078e0009 */
[----:B------:R-:W-:Y:S02]  /*4130*/  F2FP.F16.F32.PACK_AB R47, RZ, R47 ;  /* 0x0000002fff2f723e */ /* 0x000fe400000000ff */
[----:B------:R-:W-:-:S02]  /*4140*/  F2FP.F16.F32.PACK_AB R48, RZ, R48 ;  /* 0x00000030ff30723e */ /* 0x000fc400000000ff */
[----:B------:R0:W-:Y:S01]  /*4150*/  @P4 STG.E.U16 desc[UR36][R4.64+0x50], R46 ;  /* 0x0000502e04004986 */ /* 0x0001e2000c101524 */
[C---:B------:R-:W-:Y:S02]  /*4160*/  ISETP.GT.AND P4, PT, R3.reuse, RZ, P2 ;  /* 0x000000ff0300720c */ /* 0x040fe40001784270 */
[----:B------:R-:W-:Y:S02]  /*4170*/  F2FP.F16.F32.PACK_AB R49, RZ, R49 ;  /* 0x00000031ff31723e */ /* 0x000fe400000000ff */
[----:B------:R-:W-:Y:S02]  /*4180*/  ISETP.GT.AND P2, PT, R3, 0x8, P2 ;  /* 0x000000080300780c */ /* 0x000fe40001744270 */
[----:B------:R-:W-:Y:S02]  /*4190*/  F2FP.F16.F32.PACK_AB R50, RZ, R50 ;  /* 0x00000032ff32723e */ /* 0x000fe400000000ff */
[----:B------:R-:W-:Y:S02]  /*41a0*/  F2FP.F16.F32.PACK_AB R51, RZ, R51 ;  /* 0x00000033ff33723e */ /* 0x000fe400000000ff */
[----:B------:R-:W-:Y:S01]  /*41b0*/  F2FP.F16.F32.PACK_AB R52, RZ, R52 ;  /* 0x00000034ff34723e */ /* 0x000fe200000000ff */
[----:B0-----:R-:W-:Y:S01]  /*41c0*/  @P5 IMAD.MOV.U32 R4, RZ, RZ, R8 ;  /* 0x000000ffff045224 */ /* 0x001fe200078e0008 */
[----:B------:R-:W-:Y:S01]  /*41d0*/  F2FP.F16.F32.PACK_AB R53, RZ, R53 ;  /* 0x00000035ff35723e */ /* 0x000fe200000000ff */
[----:B------:R-:W-:Y:S01]  /*41e0*/  @P5 IMAD.MOV.U32 R5, RZ, RZ, R9 ;  /* 0x000000ffff055224 */ /* 0x000fe200078e0009 */
[----:B------:R-:W-:-:S02]  /*41f0*/  F2FP.F16.F32.PACK_AB R54, RZ, R54 ;  /* 0x00000036ff36723e */ /* 0x000fc400000000ff */
[----:B------:R-:W-:Y:S02]  /*4200*/  F2FP.F16.F32.PACK_AB R55, RZ, R55 ;  /* 0x00000037ff37723e */ /* 0x000fe400000000ff */
[----:B------:R0:W-:Y:S01]  /*4210*/  @P5 STG.E.U16 desc[UR36][R4.64+0x52], R47 ;  /* 0x0000522f04005986 */ /* 0x0001e2000c101524 */
[C---:B------:R-:W-:Y:S02]  /*4220*/  ISETP.GT.AND P5, PT, R3.reuse, RZ, P3 ;  /* 0x000000ff0300720c */ /* 0x040fe40001fa4270 */
[----:B------:R-:W-:-:S11]  /*4230*/  ISETP.GT.AND P3, PT, R3, 0x8, P3 ;  /* 0x000000080300780c */ /* 0x000fd60001f64270 */
[----:B0-----:R-:W-:Y:S02]  /*4240*/  @P5 IMAD.MOV.U32 R4, RZ, RZ, R6 ;  /* 0x000000ffff045224 */ /* 0x001fe400078e0006 */
[----:B------:R-:W-:-:S05]  /*4250*/  @P5 IMAD.MOV.U32 R5, RZ, RZ, R7 ;  /* 0x000000ffff055224 */ /* 0x000fca00078e0007 */
[----:B------:R0:W-:Y:S01]  /*4260*/  @P5 STG.E.U16 desc[UR36][R4.64+0x60], R48 ;  /* 0x0000603004005986 */ /* 0x0001e2000c101524 */
[C---:B------:R-:W-:Y:S02]  /*4270*/  ISETP.GT.AND P5, PT, R3.reuse, RZ, P0 ;  /* 0x000000ff0300720c */ /* 0x040fe400007a4270 */
[----:B------:R-:W-:Y:S01]  /*4280*/  ISETP.GT.AND P0, PT, R3, 0x8, P0 ;  /* 0x000000080300780c */ /* 0x000fe20000704270 */
[----:B0-----:R-:W-:Y:S02]  /*4290*/  @P4 IMAD.MOV.U32 R4, RZ, RZ, R6 ;  /* 0x000000ffff044224 */ /* 0x001fe400078e0006 */
[----:B------:R-:W-:-:S05]  /*42a0*/  @P4 IMAD.MOV.U32 R5, RZ, RZ, R7 ;  /* 0x000000ffff054224 */ /* 0x000fca00078e0007 */
[----:B------:R0:W-:Y:S01]  /*42b0*/  @P4 STG.E.U16 desc[UR36][R4.64+0x62], R49 ;  /* 0x0000623104004986 */ /* 0x0001e2000c101524 */
[C---:B------:R-:W-:Y:S02]  /*42c0*/  ISETP.GT.AND P4, PT, R3.reuse, RZ, P1 ;  /* 0x000000ff0300720c */ /* 0x040fe40000f84270 */
[----:B------:R-:W-:Y:S01]  /*42d0*/  ISETP.GT.AND P1, PT, R3, 0x8, P1 ;  /* 0x000000080300780c */ /* 0x000fe20000f24270 */
[----:B0-----:R-:W-:Y:S02]  /*42e0*/  @P3 IMAD.MOV.U32 R4, RZ, RZ, R8 ;  /* 0x000000ffff043224 */ /* 0x001fe400078e0008 */
[----:B------:R-:W-:-:S05]  /*42f0*/  @P3 IMAD.MOV.U32 R5, RZ, RZ, R9 ;  /* 0x000000ffff053224 */ /* 0x000fca00078e0009 */
[----:B------:R0:W-:Y:S02]  /*4300*/  @P3 STG.E.U16 desc[UR36][R4.64+0x60], R50 ;  /* 0x0000603204003986 */ /* 0x0001e4000c101524 */
[----:B0-----:R-:W-:Y:S02]  /*4310*/  @P2 IMAD.MOV.U32 R4, RZ, RZ, R8 ;  /* 0x000000ffff042224 */ /* 0x001fe400078e0008 */
[----:B------:R-:W-:-:S05]  /*4320*/  @P2 IMAD.MOV.U32 R5, RZ, RZ, R9 ;  /* 0x000000ffff052224 */ /* 0x000fca00078e0009 */
[----:B------:R0:W-:Y:S02]  /*4330*/  @P2 STG.E.U16 desc[UR36][R4.64+0x62], R51 ;  /* 0x0000623304002986 */ /* 0x0001e4000c101524 */
[----:B0-----:R-:W-:Y:S02]  /*4340*/  @P4 IMAD.MOV.U32 R4, RZ, RZ, R6 ;  /* 0x000000ffff044224 */ /* 0x001fe400078e0006 */
[----:B------:R-:W-:-:S05]  /*4350*/  @P4 IMAD.MOV.U32 R5, RZ, RZ, R7 ;  /* 0x000000ffff054224 */ /* 0x000fca00078e0007 */
[----:B------:R0:W-:Y:S04]  /*4360*/  @P4 STG.E.U16 desc[UR36][R4.64+0x70], R52 ;  /* 0x0000703404004986 */ /* 0x0001e8000c101524 */
[----:B------:R1:W-:Y:S01]  /*4370*/  @P5 STG.E.U16 desc[UR36][R6.64+0x72], R53 ;  /* 0x0000723506005986 */ /* 0x0003e2000c101524 */
[----:B0-----:R-:W-:Y:S02]  /*4380*/  @P1 IMAD.MOV.U32 R4, RZ, RZ, R8 ;  /* 0x000000ffff041224 */ /* 0x001fe400078e0008 */
[----:B------:R-:W-:-:S05]  /*4390*/  @P1 IMAD.MOV.U32 R5, RZ, RZ, R9 ;  /* 0x000000ffff051224 */ /* 0x000fca00078e0009 */
[----:B------:R1:W-:Y:S04]  /*43a0*/  @P1 STG.E.U16 desc[UR36][R4.64+0x70], R54 ;  /* 0x0000703604001986 */ /* 0x0003e8000c101524 */
[----:B------:R1:W-:Y:S02]  /*43b0*/  @P0 STG.E.U16 desc[UR36][R8.64+0x72], R55 ;  /* 0x0000723708000986 */ /* 0x0003e4000c101524 */
.L_x_97:
[----:B------:R-:W-:Y:S05]  /*43c0*/  BSYNC B0 ;  /* 0x0000000000007941 */ /* 0x000fea0003800000 */
.L_x_35:
[----:B------:R-:W-:Y:S01]  /*43d0*/  ULDC UR4, c[0x0][0xc] ;  /* 0x0000030000047ab9 */ /* 0x000fe20000000800 */
[----:B------:R-:W-:Y:S01]  /*43e0*/  ULDC UR5, c[0x0][0x10] ;  /* 0x0000040000057ab9 */ /* 0x000fe20000000800 */
[----:B------:R-:W4:Y:S01]  /*43f0*/  LDC R3, c[0x0][0x14] ;  /* 0x00000500ff037b82 */ /* 0x000f220000000800 */
[----:B------:R-:W-:Y:S01]  /*4400*/  UIMAD.WIDE.U32 UR4, UR4, UR5, URZ ;  /* 0x00000005040472a5 */ /* 0x000fe2000f8e003f */
[----:B------:R-:W-:Y:S02]  /*4410*/  IMAD.MOV.U32 R61, RZ, RZ, -0x1 ;  /* 0xffffffffff3d7424 */ /* 0x000fe400078e00ff */
[----:B------:R-:W-:-:S03]  /*4420*/  IMAD.MOV.U32 R59, RZ, RZ, -0x1 ;  /* 0xffffffffff3b7424 */ /* 0x000fc600078e00ff */
[----:B----4-:R-:W-:-:S04]  /*4430*/  IMAD.WIDE.U32 R16, R3, UR4, R16 ;  /* 0x0000000403107c25 */ /* 0x010fc8000f8e0010 */
[----:B------:R-:W-:Y:S01]  /*4440*/  IMAD R3, R3, UR5, RZ ;  /* 0x0000000503037c24 */ /* 0x000fe2000f8e02ff */
[----:B------:R-:W-:Y:S02]  /*4450*/  ULDC.64 UR4, c[0x0][0x650] ;  /* 0x0001940000047ab9 */ /* 0x000fe40000000a00 */
[----:B------:R-:W-:Y:S01]  /*4460*/  ISETP.GE.U32.AND P0, PT, R16, UR4, PT ;  /* 0x0000000410007c0c */ /* 0x000fe2000bf06070 */
[--C-:B------:R-:W-:Y:S01]  /*4470*/  IMAD.IADD R17, R17, 0x1, R3.reuse ;  /* 0x0000000111117824 */ /* 0x100fe200078e0203 */
[----:B------:R-:W-:-:S04]  /*4480*/  PRMT R3, RZ, 0x7610, R3 ;  /* 0x00007610ff037816 */ /* 0x000fc80000000003 */
[----:B------:R-:W-:-:S13]  /*4490*/  ISETP.GE.U32.AND.EX P0, PT, R17, UR5, PT, P0 ;  /* 0x0000000511007c0c */ /* 0x000fda000bf06100 */
[----:B------:R-:W-:Y:S05]  /*44a0*/  @P0 BRA `(.L_x_98) ;  /* 0x0000000400640947 */ /* 0x000fea0003800000 */
[----:B---3--:R-:W3:Y:S01]  /*44b0*/  S2R R12, SR_CTAID.X ;  /* 0x00000000000c7919 */ /* 0x008ee20000002500 */
[----:B-12---:R-:W1:Y:S01]  /*44c0*/  LDC.64 R10, c[0x0][0x628] ;  /* 0x00018a00ff0a7b82 */ /* 0x006e620000000a00 */
[----:B------:R-:W-:Y:S01]  /*44d0*/  ULDC UR4, c[0x0][0x150] ;  /* 0x0000540000047ab9 */ /* 0x000fe20000000800 */
[----:B------:R-:W-:Y:S01]  /*44e0*/  IMAD.MOV.U32 R8, RZ, RZ, R16 ;  /* 0x000000ffff087224 */ /* 0x000fe200078e0010 */
[----:B-----5:R-:W2:Y:S01]  /*44f0*/  S2R R24, SR_CTAID.Y ;  /* 0x0000000000187919 */ /* 0x020ea20000002600 */
[----:B------:R-:W-:-:S04]  /*4500*/  IMAD.MOV.U32 R9, RZ, RZ, R17 ;  /* 0x000000ffff097224 */ /* 0x000fc800078e0011 */
[----:B------:R-:W4:Y:S08]  /*4510*/  LDC R21, c[0x0][0x144] ;  /* 0x00005100ff157b82 */ /* 0x000f300000000800 */
[----:B------:R-:W0:Y:S08]  /*4520*/  LDC R0, c[0x0][0x630] ;  /* 0x00018c00ff007b82 */ /* 0x000e300000000800 */
[----:B------:R-:W0:Y:S01]  /*4530*/  LDC.64 R14, c[0x0][0x620] ;  /* 0x00018800ff0e7b82 */ /* 0x000e220000000a00 */
[----:B-1----:R-:W-:-:S04]  /*4540*/  ISETP.NE.U32.AND P0, PT, R10, RZ, PT ;  /* 0x000000ff0a00720c */ /* 0x002fc80003f05070 */
[----:B------:R-:W-:Y:S02]  /*4550*/  ISETP.NE.AND.EX P0, PT, R11, RZ, PT, P0 ;  /* 0x000000ff0b00720c */ /* 0x000fe40003f05300 */
[----:B---3--:R-:W-:-:S05]  /*4560*/  I2FP.F32.U32 R3, R12 ;  /* 0x0000000c00037245 */ /* 0x008fca0000201000 */
[----:B------:R-:W-:-:S04]  /*4570*/  FMUL R3, R3, UR4 ;  /* 0x0000000403037c20 */ /* 0x000fc80008400000 */
[----:B------:R1:W3:Y:S02]  /*4580*/  F2I.U32.TRUNC.NTZ R20, R3 ;  /* 0x0000000300147305 */ /* 0x0002e4000020f000 */
[----:B--2-4-:R-:W-:Y:S05]  /*4590*/  @!P0 BRA `(.L_x_99) ;  /* 0x0000000000288947 */ /* 0x014fea0003800000 */
[----:B-1----:R-:W1:Y:S02]  /*45a0*/  LDC R3, c[0x0][0x634] ;  /* 0x00018d00ff037b82 */ /* 0x002e640000000800 */
[----:B-1----:R-:W-:-:S05]  /*45b0*/  IADD3 R3, P0, R16, R3, RZ ;  /* 0x0000000310037210 */ /* 0x002fca0007f1e0ff */
[----:B------:R-:W-:-:S04]  /*45c0*/  IMAD.X R13, RZ, RZ, R17, P0 ;  /* 0x000000ffff0d7224 */ /* 0x000fc800000e0611 */
[----:B0-----:R-:W-:-:S04]  /*45d0*/  IMAD.WIDE.U32 R4, R13, R10, RZ ;  /* 0x0000000a0d047225 */ /* 0x001fc800078e00ff */
[----:B------:R-:W-:-:S04]  /*45e0*/  IMAD.WIDE.U32 R6, P0, R3, R11, R4 ;  /* 0x0000000b03067225 */ /* 0x000fc80007800004 */
[----:B------:R-:W-:-:S04]  /*45f0*/  IMAD.WIDE.U32 R4, R3, R10, RZ ;  /* 0x0000000a03047225 */ /* 0x000fc800078e00ff */
[----:B------:R-:W-:Y:S01]  /*4600*/  IMAD.X R9, RZ, RZ, RZ, P0 ;  /* 0x000000ffff097224 */ /* 0x000fe200000e06ff */
[----:B------:R-:W-:Y:S01]  /*4610*/  IADD3 RZ, P0, R5, R6, RZ ;  /* 0x0000000605ff7210 */ /* 0x000fe20007f1e0ff */
[----:B------:R-:W-:-:S04]  /*4620*/  IMAD.MOV.U32 R8, RZ, RZ, R7 ;  /* 0x000000ffff087224 */ /* 0x000fc800078e0007 */
[----:B------:R-:W-:-:S08]  /*4630*/  IMAD.WIDE.U32.X R8, R13, R11, R8, P0 ;  /* 0x0000000b0d087225 */ /* 0x000fd000000e0408 */
.L_x_99:
[----:B------:R-:W2:Y:S01]  /*4640*/  LDC.64 R28, c[0x0][0x640] ;  /* 0x00019000ff1c7b82 */ /* 0x000ea20000000a00 */
[-CC-:B0-----:R-:W-:Y:S01]  /*4650*/  SHF.R.U64 R59, R8, R0.reuse, R9.reuse ;  /* 0x00000000083b7219 */ /* 0x181fe20000001209 */
[----:B---3--:R-:W-:Y:S01]  /*4660*/  IMAD.MOV R20, RZ, RZ, -R20 ;  /* 0x000000ffff147224 */ /* 0x008fe200078e0a14 */
[----:B------:R-:W-:Y:S01]  /*4670*/  SHF.R.U32.HI R0, RZ, R0, R9 ;  /* 0x00000000ff007219 */ /* 0x000fe20000011609 */
[----:B------:R-:W-:Y:S01]  /*4680*/  ULDC UR4, c[0x0][0x154] ;  /* 0x0000550000047ab9 */ /* 0x000fe20000000800 */
[----:B-1----:R-:W-:Y:S01]  /*4690*/  IADD3 R3, P0, RZ, -R59, RZ ;  /* 0x8000003bff037210 */ /* 0x002fe20007f1e0ff */
[----:B------:R-:W-:Y:S02]  /*46a0*/  IMAD R21, R21, R20, R12 ;  /* 0x0000001415157224 */ /* 0x000fe400078e020c */
[----:B------:R-:W0:Y:S01]  /*46b0*/  LDC R6, c[0x0][0x618] ;  /* 0x00018600ff067b82 */ /* 0x000e220000000800 */
[----:B------:R-:W-:Y:S02]  /*46c0*/  IMAD.MOV.U32 R7, RZ, RZ, 0x1 ;  /* 0x00000001ff077424 */ /* 0x000fe400078e00ff */
[----:B------:R-:W-:-:S04]  /*46d0*/  IMAD.X R5, RZ, RZ, ~R0, P0 ;  /* 0x000000ffff057224 */ /* 0x000fc800000e0e00 */
[-C--:B------:R-:W-:Y:S01]  /*46e0*/  IMAD R0, R5, R14.reuse, RZ ;  /* 0x0000000e05007224 */ /* 0x080fe200078e02ff */
[----:B------:R-:W1:Y:S01]  /*46f0*/  LDC R8, c[0x0][0x608] ;  /* 0x00018200ff087b82 */ /* 0x000e620000000800 */
[----:B------:R-:W-:-:S04]  /*4700*/  IMAD.WIDE.U32 R4, R3, R14, R16 ;  /* 0x0000000e03047225 */ /* 0x000fc800078e0010 */
[----:B------:R-:W-:Y:S01]  /*4710*/  IMAD R3, R3, R15, R0 ;  /* 0x0000000f03037224 */ /* 0x000fe200078e0200 */
[----:B------:R-:W-:Y:S02]  /*4720*/  I2FP.F32.U32 R0, R24 ;  /* 0x0000001800007245 */ /* 0x000fe40000201000 */
[----:B------:R-:W3:Y:S01]  /*4730*/  LDC R26, c[0x0][0x658] ;  /* 0x00019600ff1a7b82 */ /* 0x000ee20000000800 */
[----:B------:R-:W-:Y:S01]  /*4740*/  IMAD.IADD R3, R5, 0x1, R3 ;  /* 0x0000000105037824 */ /* 0x000fe200078e0203 */
[----:B--2---:R-:W-:Y:S01]  /*4750*/  ISETP.NE.U32.AND P0, PT, R28, RZ, PT ;  /* 0x000000ff1c00720c */ /* 0x004fe20003f05070 */
[----:B------:R-:W-:Y:S01]  /*4760*/  FMUL R0, R0, UR4 ;  /* 0x0000000400007c20 */ /* 0x000fe20008400000 */
[----:B------:R-:W-:Y:S02]  /*4770*/  IMAD.MOV.U32 R5, RZ, RZ, -0x1 ;  /* 0xffffffffff057424 */ /* 0x000fe400078e00ff */
[----:B------:R-:W-:Y:S01]  /*4780*/  ISETP.NE.AND.EX P0, PT, R29, RZ, PT, P0 ;  /* 0x000000ff1d00720c */ /* 0x000fe20003f05300 */
[----:B------:R2:W4:Y:S01]  /*4790*/  F2I.U32.TRUNC.NTZ R13, R0 ;  /* 0x00000000000d7305 */ /* 0x000522000020f000 */
[----:B------:R-:W2:Y:S01]  /*47a0*/  LDC R15, c[0x0][0x148] ;  /* 0x00005200ff0f7b82 */ /* 0x000ea20000000800 */
[----:B0-----:R-:W-:-:S02]  /*47b0*/  SHF.R.U64 R12, R4, R6, R3 ;  /* 0x00000006040c7219 */ /* 0x001fc40000001203 */
[----:B------:R-:W-:-:S05]  /*47c0*/  SHF.R.U32.HI R3, RZ, R6, R3 ;  /* 0x00000006ff037219 */ /* 0x000fca0000011603 */
[----:B------:R-:W0:Y:S01]  /*47d0*/  LDC R20, c[0x0][0x600] ;  /* 0x00018000ff147b82 */ /* 0x000e220000000800 */
[-CC-:B-1----:R-:W-:Y:S02]  /*47e0*/  SHF.R.U64 R10, R12, R8.reuse, R3.reuse ;  /* 0x000000080c0a7219 */ /* 0x182fe40000001203 */
[----:B------:R-:W-:-:S05]  /*47f0*/  SHF.R.U32.HI R3, RZ, R8, R3 ;  /* 0x00000008ff037219 */ /* 0x000fca0000011603 */
[----:B------:R-:W1:Y:S01]  /*4800*/  LDC R27, c[0x0][0x648] ;  /* 0x00019200ff1b7b82 */ /* 0x000e620000000800 */
[-C--:B---3--:R-:W-:Y:S02]  /*4810*/  SHF.L.U32 R4, R5, R26.reuse, RZ ;  /* 0x0000001a05047219 */ /* 0x088fe400000006ff */
[-CC-:B------:R-:W-:Y:S02]  /*4820*/  SHF.R.U64 R14, R10, R26.reuse, R3.reuse ;  /* 0x0000001a0a0e7219 */ /* 0x180fe40000001203 */
[----:B------:R-:W-:Y:S02]  /*4830*/  SHF.R.U32.HI R5, RZ, R26, R3 ;  /* 0x0000001aff057219 */ /* 0x000fe40000011603 */
[----:B------:R-:W-:Y:S01]  /*4840*/  LOP3.LUT R25, RZ, R4, RZ, 0x33, !PT ;  /* 0x00000004ff197212 */ /* 0x000fe200078e33ff */
[----:B------:R-:W3:Y:S01]  /*4850*/  LDC R30, c[0x0][0x638] ;  /* 0x00018e00ff1e7b82 */ /* 0x000ee20000000800 */
[----:B------:R-:W-:Y:S01]  /*4860*/  SHF.L.U32 R26, R7, R26, RZ ;  /* 0x0000001a071a7219 */ /* 0x000fe200000006ff */
[----:B------:R-:W-:-:S06]  /*4870*/  IMAD.MOV.U32 R4, RZ, RZ, R14 ;  /* 0x000000ffff047224 */ /* 0x000fcc00078e000e */
[----:B------:R-:W0:Y:S01]  /*4880*/  LDC R31, c[0x0][0x610] ;  /* 0x00018400ff1f7b82 */ /* 0x000e220000000800 */
[----:B----4-:R-:W-:Y:S05]  /*4890*/  @!P0 BRA `(.L_x_100) ;  /* 0x0000000000288947 */ /* 0x010fea0003800000 */
        /* <DEDUP_REMOVED lines=10> */
.L_x_100:
[----:B------:R-:W-:Y:S01]  /*4940*/  ISETP.NE.AND P0, PT, R2, 0x1, PT ;  /* 0x000000010200780c */ /* 0x000fe20003f05270 */
[----:B0-----:R-:W-:Y:S01]  /*4950*/  VIADD R7, R20, 0xffffffff ;  /* 0xffffffff14077836 */ /* 0x001fe20000000000 */
[----:B-12---:R-:W-:Y:S01]  /*4960*/  SHF.R.U64 R0, R4, R27, R5 ;  /* 0x0000001b04007219 */ /* 0x006fe20000001205 */
[----:B------:R-:W-:Y:S01]  /*4970*/  IMAD.MOV R13, RZ, RZ, -R13 ;  /* 0x000000ffff0d7224 */ /* 0x000fe200078e0a0d */
[----:B------:R-:W-:Y:S01]  /*4980*/  LOP3.LUT R5, R10, R25, RZ, 0xc0, !PT ;  /* 0x000000190a057212 */ /* 0x000fe200078ec0ff */
[----:B------:R-:W-:Y:S01]  /*4990*/  IMAD.MOV.U32 R4, RZ, RZ, 0x1 ;  /* 0x00000001ff047424 */ /* 0x000fe200078e00ff */
[----:B------:R-:W-:Y:S01]  /*49a0*/  LOP3.LUT R12, R12, R7, RZ, 0xc0, !PT ;  /* 0x000000070c0c7212 */ /* 0x000fe200078ec0ff */
[----:B------:R-:W-:Y:S02]  /*49b0*/  IMAD.MOV R3, RZ, RZ, -R0 ;  /* 0x000000ffff037224 */ /* 0x000fe400078e0a00 */
[----:B------:R-:W-:Y:S02]  /*49c0*/  IMAD R0, R26, R0, R5 ;  /* 0x000000001a007224 */ /* 0x000fe400078e0205 */
[----:B---3--:R-:W-:-:S02]  /*49d0*/  IMAD R3, R3, R30, R14 ;  /* 0x0000001e03037224 */ /* 0x008fc400078e020e */
[----:B------:R-:W-:Y:S02]  /*49e0*/  @P0 IMAD R21, R15, R13, R24 ;  /* 0x0000000d0f150224 */ /* 0x000fe400078e0218 */
[----:B------:R-:W-:Y:S01]  /*49f0*/  IMAD R5, R3, R20, R12 ;  /* 0x0000001403057224 */ /* 0x000fe200078e020c */
[----:B------:R-:W-:Y:S01]  /*4a00*/  PRMT R3, R4, 0x7610, R3 ;  /* 0x0000761004037816 */ /* 0x000fe20000000003 */
[----:B------:R-:W-:-:S05]  /*4a10*/  IMAD R0, R0, R31, R21 ;  /* 0x0000001f00007224 */ /* 0x000fca00078e0215 */
[----:B------:R-:W-:Y:S02]  /*4a20*/  SEL R61, R5, R0, !P0 ;  /* 0x00000000053d7207 */ /* 0x000fe40004000000 */
[----:B------:R-:W-:-:S07]  /*4a30*/  SEL R0, R0, R5, !P0 ;  /* 0x0000000500007207 */ /* 0x000fce0004000000 */
.L_x_98:
[----:B------:R-:W-:Y:S01]  /*4a40*/  LOP3.LUT P0, RZ, R3, 0xff, RZ, 0xc0, !PT ;  /* 0x000000ff03ff7812 */ /* 0x000fe2000780c0ff */
[----:B------:R-:W-:-:S12]  /*4a50*/  IMAD.MOV.U32 R60, RZ, RZ, R0 ;  /* 0x000000ffff3c7224 */ /* 0x000fd800078e0000 */
[----:B------:R-:W-:Y:S05]  /*4a60*/  @P0 BRA `(.L_x_101) ;  /* 0xffffffc800140947 */ /* 0x000fea000383ffff */
[----:B------:R-:W-:Y:S05]  /*4a70*/  EXIT ;  /* 0x000000000000794d */ /* 0x000fea0003800000 */
.L_x_8:
[----:B0-----:R-:W-:Y:S01]  /*4a80*/  ULDC.64 UR4, c[0x0][0x650] ;  /* 0x0001940000047ab9 */ /* 0x001fe20000000a00 */
        /* <DEDUP_REMOVED lines=25> */
.L_x_103:
[----:B------:R-:W0:Y:S01]  /*4c20*/  LDC.64 R28, c[0x0][0x640] ;  /* 0x00019000ff1c7b82 */ /* 0x000e220000000a00 */
[-CC-:B------:R-:W-:Y:S01]  /*4c30*/  SHF.R.U64 R22, R12, R6.reuse, R13.reuse ;  /* 0x000000060c167219 */ /* 0x180fe2000000120d */
[----:B------:R-:W-:Y:S01]  /*4c40*/  IMAD.MOV.U32 R30, RZ, RZ, 0x1 ;  /* 0x00000001ff1e7424 */ /* 0x000fe200078e00ff */
[----:B------:R-:W-:Y:S02]  /*4c50*/  SHF.R.U32.HI R6, RZ, R6, R13 ;  /* 0x00000006ff067219 */ /* 0x000fe4000001160d */
        /* <DEDUP_REMOVED lines=8> */
[----:B------:R-:W-:Y:S01]  /*4ce0*/  IMAD.IADD R9, R9, 0x1, R11 ;  /* 0x0000000109097824 */ /* 0x000fe200078e020b */
[----:B0-----:R-:W-:-:S04]  /*4cf0*/  ISETP.NE.U32.AND P0, PT, R28, RZ, PT ;  /* 0x000000ff1c00720c */ /* 0x001fc80003f05070 */
[----:B------:R-:W-:Y:S02]  /*4d00*/  ISETP.NE.AND.EX P0, PT, R29, RZ, PT, P0 ;  /* 0x000000ff1d00720c */ /* 0x000fe40003f05300 */
[----:B------:R-:W0:Y:S01]  /*4d10*/  LDC R20, c[0x0][0x600] ;  /* 0x00018000ff147b82 */ /* 0x000e220000000800 */
[-CC-:B-1----:R-:W-:Y:S01]  /*4d20*/  SHF.R.U64 R14, R8, R10.reuse, R9.reuse ;  /* 0x0000000a080e7219 */ /* 0x182fe20000001209 */
[----:B------:R-:W-:Y:S01]  /*4d30*/  IMAD.MOV.U32 R8, RZ, RZ, -0x1 ;  /* 0xffffffffff087424 */ /* 0x000fe200078e00ff */
[----:B------:R-:W-:-:S05]  /*4d40*/  SHF.R.U32.HI R9, RZ, R10, R9 ;  /* 0x0000000aff097219 */ /* 0x000fca0000011609 */
[----:B------:R-:W1:Y:S01]  /*4d50*/  LDC R24, c[0x0][0x648] ;  /* 0x00019200ff187b82 */ /* 0x000e620000000800 */
[-CC-:B--2---:R-:W-:Y:S02]  /*4d60*/  SHF.R.U64 R23, R14, R12.reuse, R9.reuse ;  /* 0x0000000c0e177219 */ /* 0x184fe40000001209 */
[----:B------:R-:W-:-:S05]  /*4d70*/  SHF.R.U32.HI R6, RZ, R12, R9 ;  /* 0x0000000cff067219 */ /* 0x000fca0000011609 */
[----:B------:R-:W2:Y:S01]  /*4d80*/  LDC R26, c[0x0][0x638] ;  /* 0x00018e00ff1a7b82 */ /* 0x000ea20000000800 */
[-C--:B---3--:R-:W-:Y:S02]  /*4d90*/  SHF.L.U32 R8, R8, R27.reuse, RZ ;  /* 0x0000001b08087219 */ /* 0x088fe400000006ff */
[-CC-:B------:R-:W-:Y:S02]  /*4da0*/  SHF.R.U64 R25, R23, R27.reuse, R6.reuse ;  /* 0x0000001b17197219 */ /* 0x180fe40000001206 */
[----:B------:R-:W-:Y:S02]  /*4db0*/  LOP3.LUT R32, RZ, R8, RZ, 0x33, !PT ;  /* 0x00000008ff207212 */ /* 0x000fe400078e33ff */
[----:B------:R-:W-:Y:S01]  /*4dc0*/  SHF.R.U32.HI R9, RZ, R27, R6 ;  /* 0x0000001bff097219 */ /* 0x000fe20000011606 */
[----:B------:R-:W3:Y:S01]  /*4dd0*/  LDC R31, c[0x0][0x610] ;  /* 0x00018400ff1f7b82 */ /* 0x000ee20000000800 */
[----:B------:R-:W-:Y:S01]  /*4de0*/  IMAD.MOV.U32 R8, RZ, RZ, R25 ;  /* 0x000000ffff087224 */ /* 0x000fe200078e0019 */
[----:B------:R-:W-:Y:S06]  /*4df0*/  @!P0 BRA `(.L_x_104) ;  /* 0x0000000000288947 */ /* 0x000fec0003800000 */
        /* <DEDUP_REMOVED lines=10> */
.L_x_104:
[----:B------:R-:W-:Y:S01]  /*4ea0*/  ISETP.NE.AND P0, PT, R2, 0x1, PT ;  /* 0x000000010200780c */ /* 0x000fe20003f05270 */
[----:B------:R-:W-:Y:S01]  /*4eb0*/  IMAD.MOV.U32 R13, RZ, RZ, R22 ;  /* 0x000000ffff0d7224 */ /* 0x000fe200078e0016 */
[----:B-1----:R-:W-:Y:S01]  /*4ec0*/  SHF.R.U64 R6, R8, R24, R9 ;  /* 0x0000001808067219 */ /* 0x002fe20000001209 */
[----:B0-----:R-:W-:Y:S01]  /*4ed0*/  VIADD R9, R20, 0xffffffff ;  /* 0xffffffff14097836 */ /* 0x001fe20000000000 */
[----:B------:R-:W-:Y:S02]  /*4ee0*/  SHF.L.U32 R30, R30, R27, RZ ;  /* 0x0000001b1e1e7219 */ /* 0x000fe400000006ff */
[----:B------:R-:W-:Y:S01]  /*4ef0*/  LOP3.LUT R5, R23, R32, RZ, 0xc0, !PT ;  /* 0x0000002017057212 */ /* 0x000fe200078ec0ff */
[----:B------:R-:W-:-:S04]  /*4f00*/  IMAD.MOV R8, RZ, RZ, -R6 ;  /* 0x000000ffff087224 */ /* 0x000fc800078e0a06 */
[----:B------:R-:W-:Y:S01]  /*4f10*/  IMAD R6, R30, R6, R5 ;  /* 0x000000061e067224 */ /* 0x000fe200078e0205 */
[----:B------:R-:W-:Y:S01]  /*4f20*/  LOP3.LUT R5, R14, R9, RZ, 0xc0, !PT ;  /* 0x000000090e057212 */ /* 0x000fe200078ec0ff */
[----:B------:R-:W-:Y:S02]  /*4f30*/  @P0 IMAD R3, R7, R21, R4 ;  /* 0x0000001507030224 */ /* 0x000fe400078e0204 */
[----:B--2---:R-:W-:Y:S02]  /*4f40*/  IMAD R4, R8, R26, R25 ;  /* 0x0000001a08047224 */ /* 0x004fe400078e0219 */
[----:B---3--:R-:W-:Y:S02]  /*4f50*/  IMAD R3, R6, R31, R3 ;  /* 0x0000001f06037224 */ /* 0x008fe400078e0203 */
[----:B------:R-:W-:Y:S02]  /*4f60*/  IMAD R4, R4, R20, R5 ;  /* 0x0000001404047224 */ /* 0x000fe400078e0205 */
[----:B------:R-:W-:-:S03]  /*4f70*/  IMAD.MOV.U32 R6, RZ, RZ, 0x1 ;  /* 0x00000001ff067424 */ /* 0x000fc600078e00ff */
[----:B------:R-:W-:Y:S02]  /*4f80*/  SEL R20, R4, R3, !P0 ;  /* 0x0000000304147207 */ /* 0x000fe40004000000 */
[----:B------:R-:W-:-:S07]  /*4f90*/  SEL R11, R3, R4, !P0 ;  /* 0x00000004030b7207 */ /* 0x000fce0004000000 */
.L_x_102:
[----:B------:R-:W-:-:S08]  /*4fa0*/  NOP ;  /* 0x0000000000007918 */ /* 0x000fd00000000000 */
[----:B------:R-:W0:-:S00]  /*4fb0*/  USETMAXREG.DEALLOC.CTAPOOL 0x28 ;  /* 0x00000028000079c8 */ /* 0x000e0000080e0500 */
[----:B0-----:R-:W-:-:S13]  /*4fc0*/  ISETP.NE.AND P0, PT, R0, RZ, PT ;  /* 0x000000ff0000720c */ /* 0x001fda0003f05270 */
[----:B------:R-:W-:Y:S05]  /*4fd0*/  @P0 EXIT ;  /* 0x000000000000094d */ /* 0x000fea0003800000 */
[----:B------:R-:W-:Y:S01]  /*4fe0*/  LOP3.LUT P0, RZ, R6, 0xff, RZ, 0xc0, !PT ;  /* 0x000000ff06ff7812 */ /* 0x000fe2000780c0ff */
[----:B------:R-:W-:Y:S02]  /*4ff0*/  IMAD.MOV.U32 R0, RZ, RZ, 0x1 ;  /* 0x00000001ff007424 */ /* 0x000fe400078e00ff */
[----:B------:R-:W-:-:S10]  /*5000*/  IMAD.MOV.U32 R12, RZ, RZ, RZ ;  /* 0x000000ffff0c7224 */ /* 0x000fd400078e00ff */
[----:B------:R-:W-:Y:S05]  /*5010*/  @!P0 BRA `(.L_x_105) ;  /* 0x0000000c007c8947 */ /* 0x000fea0003800000 */
[----:B------:R-:W0:Y:S01]  /*5020*/  LDC R0, c[0x0][0x28c] ;  /* 0x0000a300ff007b82 */ /* 0x000e220000000800 */
[----:B------:R-:W-:Y:S01]  /*5030*/  ULDC UR5, c[0x0][0x658] ;  /* 0x0001960000057ab9 */ /* 0x000fe20000000800 */
[----:B------:R-:W-:Y:S01]  /*5040*/  UMOV UR11, 0xffffffff ;  /* 0xffffffff000b7882 */ /* 0x000fe20000000000 */
[----:B------:R-:W-:Y:S01]  /*5050*/  UMOV UR15, 0x1 ;  /* 0x00000001000f7882 */ /* 0x000fe20000000000 */
[----:B------:R-:W-:Y:S01]  /*5060*/  USHF.L.U32 UR11, UR11, UR5, URZ ;  /* 0x000000050b0b7299 */ /* 0x000fe2000800063f */
[----:B------:R-:W-:Y:S01]  /*5070*/  BSSY B0, `(.L_x_105) ;  /* 0x00000d9000007945 */ /* 0x000fe20003800000 */
[----:B------:R-:W-:Y:S01]  /*5080*/  ULDC UR9, c[0x0][0xc] ;  /* 0x0000030000097ab9 */ /* 0x000fe20000000800 */
[----:B------:R-:W-:Y:S01]  /*5090*/  ULDC UR14, c[0x0][0x10] ;  /* 0x00000400000e7ab9 */ /* 0x000fe20000000800 */
[----:B------:R-:W1:Y:S01]  /*50a0*/  S2UR UR8, SR_CgaCtaId ;  /* 0x00000000000879c3 */ /* 0x000e620000008800 */
[----:B------:R-:W-:Y:S01]  /*50b0*/  ULOP3.LUT UR13, URZ, UR11, URZ, 0x33, !UPT ;  /* 0x0000000b3f0d7292 */ /* 0x000fe2000f8e333f */
[----:B------:R-:W-:Y:S01]  /*50c0*/  IMAD.MOV.U32 R10, RZ, RZ, 0x1 ;  /* 0x00000001ff0a7424 */ /* 0x000fe200078e00ff */
[----:B------:R-:W-:Y:S01]  /*50d0*/  LOP3.LUT R9, R19, 0x2, RZ, 0xfc, !PT ;  /* 0x0000000213097812 */ /* 0x000fe200078efcff */
[----:B------:R-:W-:Y:S01]  /*50e0*/  IMAD.MOV.U32 R12, RZ, RZ, RZ ;  /* 0x000000ffff0c7224 */ /* 0x000fe200078e00ff */
[----:B------:R-:W-:Y:S01]  /*50f0*/  ULDC UR4, c[0x0][0x600] ;  /* 0x0001800000047ab9 */ /* 0x000fe20000000800 */
[----:B------:R-:W-:Y:S01]  /*5100*/  UMOV UR18, 0x5 ;  /* 0x0000000500127882 */ /* 0x000fe20000000000 */
[----:B------:R-:W-:-:S02]  /*5110*/  UIADD3 UR4, UR4, -0x1, URZ ;  /* 0xffffffff04047890 */ /* 0x000fc4000fffe03f */
[----:B------:R-:W-:Y:S01]  /*5120*/  USHF.L.U32 UR5, UR15, UR5, URZ ;  /* 0x000000050f057299 */ /* 0x000fe2000800063f */
[----:B------:R-:W-:Y:S01]  /*5130*/  ULDC.64 UR28, c[0x0][0x198] ;  /* 0x00006600001c7ab9 */ /* 0x000fe20000000a00 */
[----:B0-----:R-:W-:-:S05]  /*5140*/  VIADD R0, R0, 0x3f ;  /* 0x0000003f00007836 */ /* 0x001fca0000000000 */
[----:B------:R-:W-:Y:S01]  /*5150*/  SHF.R.S32.HI R3, RZ, 0x1f, R0 ;  /* 0x0000001fff037819 */ /* 0x000fe20000011400 */
[----:B-1----:R-:W-:-:S03]  /*5160*/  ULOP3.LUT UR10, UR8, 0x1, URZ, 0xc0, !UPT ;  /* 0x00000001080a7892 */ /* 0x002fc6000f8ec03f */
[----:B------:R-:W-:Y:S01]  /*5170*/  LEA.HI R3, R3, R0, RZ, 0x6 ;  /* 0x0000000003037211 */ /* 0x000fe200078f30ff */
[----:B------:R-:W-:Y:S01]  /*5180*/  USHF.R.U32.HI UR25, URZ, 0x1, UR8 ;  /* 0x000000013f197899 */ /* 0x000fe20008011608 */
[----:B------:R-:W-:Y:S01]  /*5190*/  IMAD.MOV.U32 R0, RZ, RZ, 0x1 ;  /* 0x00000001ff007424 */ /* 0x000fe200078e00ff */
[----:B------:R-:W-:Y:S01]  /*51a0*/  USHF.L.U32 UR6, UR8, 0x5, URZ ;  /* 0x0000000508067899 */ /* 0x000fe2000800063f */
[----:B------:R-:W-:Y:S01]  /*51b0*/  SHF.R.S32.HI R3, RZ, 0x6, R3 ;  /* 0x00000006ff037819 */ /* 0x000fe20000011403 */
[----:B------:R-:W-:Y:S02]  /*51c0*/  USHF.L.U32 UR7, UR8, 0xb, URZ ;  /* 0x0000000b08077899 */ /* 0x000fe4000800063f */
[----:B------:R-:W-:Y:S02]  /*51d0*/  ULOP3.LUT UR8, UR8, 0xfffffffe, URZ, 0xc0, !UPT ;  /* 0xfffffffe08087892 */ /* 0x000fe4000f8ec03f */
[----:B------:R-:W-:Y:S01]  /*51e0*/  UISETP.GT.U32.AND UP0, UPT, UR10, 0xffff, UPT ;  /* 0x0000ffff0a00788c */ /* 0x000fe2000bf04070 */
[----:B------:R-:W-:Y:S01]  /*51f0*/  VIADD R8, R3, 0x1 ;  /* 0x0000000103087836 */ /* 0x000fe20000000000 */
[----:B------:R-:W-:-:S02]  /*5200*/  USHF.L.U32 UR11, UR15, UR8, URZ ;  /* 0x000000080f0b7299 */ /* 0x000fc4000800063f */
[----:B------:R-:W-:Y:S02]  /*5210*/  ULOP3.LUT UR12, UR8, 0x1, URZ, 0xfc, !UPT ;  /* 0x00000001080c7892 */ /* 0x000fe4000f8efc3f */
[----:B------:R-:W-:Y:S02]  /*5220*/  UIMAD.WIDE.U32 UR8, UR9, UR14, URZ ;  /* 0x0000000e090872a5 */ /* 0x000fe4000f8e003f */
[----:B------:R-:W-:Y:S01]  /*5230*/  USEL UR10, UR10, 0xffff, !UP0 ;  /* 0x0000ffff0a0a7887 */ /* 0x000fe2000c000000 */
[----:B------:R-:W-:Y:S01]  /*5240*/  ULDC UR14, c[0x0][0x14] ;  /* 0x00000500000e7ab9 */ /* 0x000fe20000000800 */
[----:B------:R-:W-:Y:S02]  /*5250*/  USHF.L.U32 UR12, UR15, UR12, URZ ;  /* 0x0000000c0f0c7299 */ /* 0x000fe4000800063f */
[----:B------:R-:W-:Y:S02]  /*5260*/  UIMAD.WIDE.U32 UR26, UR8, UR14, URZ ;  /* 0x0000000e081a72a5 */ /* 0x000fe4000f8e003f */
[----:B------:R-:W-:-:S02]  /*5270*/  UIMAD UR21, UR9, UR14, URZ ;  /* 0x0000000e091572a4 */ /* 0x000fc4000f8e023f */
[----:B------:R-:W-:Y:S02]  /*5280*/  ULOP3.LUT UR10, UR10, 0xffff, URZ, 0xc0, !UPT ;  /* 0x0000ffff0a0a7892 */ /* 0x000fe4000f8ec03f */
[----:B------:R-:W-:Y:S02]  /*5290*/  ULOP3.LUT UR6, UR6, 0x20, URZ, 0xc0, !UPT ;  /* 0x0000002006067892 */ /* 0x000fe4000f8ec03f */
[----:B------:R-:W-:Y:S02]  /*52a0*/  ULOP3.LUT UR7, UR7, 0x800, URZ, 0xc0, !UPT ;  /* 0x0000080007077892 */ /* 0x000fe4000f8ec03f */
[----:B------:R-:W-:Y:S02]  /*52b0*/  ULOP3.LUT UR19, UR11, UR12, URZ, 0xfc, !UPT ;  /* 0x0000000c0b137292 */ /* 0x000fe4000f8efc3f */
[----:B------:R-:W-:Y:S02]  /*52c0*/  UIADD3 UR21, UR27, UR21, URZ ;  /* 0x000000151b157290 */ /* 0x000fe4000fffe03f */
[----:B------:R-:W-:-:S12]  /*52d0*/  USHF.L.U32 UR18, UR18, UR10, URZ ;  /* 0x0000000a12127299 */ /* 0x000fd8000800063f */
.L_x_116:
[----:B------:R-:W-:-:S03]  /*52e0*/  UMOV UR8, 0xffffffff ;  /* 0xffffffff00087882 */ /* 0x000fc60000000000 */
[----:B------:R-:W-:Y:S05]  /*52f0*/  BRA.DIV UR8, `(.L_x_106) ;  /* 0x0000001208607947 */ /* 0x000fea000b800000 */
[----:B------:R-:W-:-:S13]  /*5300*/  ELECT P6, URZ, PT ;  /* 0x00000000003f782f */ /* 0x000fda00038c0000 */
.L_x_132:
[----:B------:R-:W0:Y:S01]  /*5310*/  LDC R4, c[0x0][0x28c] ;  /* 0x0000a300ff047b82 */ /* 0x000e220000000800 */
[----:B------:R-:W-:Y:S01]  /*5320*/  BSSY B1, `(.L_x_107) ;  /* 0x000003c000017945 */ /* 0x000fe20003800000 */
[----:B0-----:R-:W-:-:S13]  /*5330*/  ISETP.LT.OR P6, PT, R4, 0x1, !P6 ;  /* 0x000000010400780c */ /* 0x001fda00077c1670 */
[----:B------:R-:W-:Y:S05]  /*5340*/  @P6 BRA `(.L_x_108) ;  /* 0x0000000000e46947 */ /* 0x000fea0003800000 */
[----:B------:R-:W-:Y:S01]  /*5350*/  LEA R11, R11, UR25, 0x1 ;  /* 0x000000190b0b7c11 */ /* 0x000fe2000f8e08ff */
[----:B------:R-:W-:Y:S01]  /*5360*/  IMAD.MOV.U32 R21, RZ, RZ, RZ ;  /* 0x000000ffff157224 */ /* 0x000fe200078e00ff */
[----:B------:R-:W-:Y:S01]  /*5370*/  LEA R20, R20, UR6, 0x6 ;  /* 0x0000000614147c11 */ /* 0x000fe2000f8e30ff */
[----:B------:R-:W-:Y:S02]  /*5380*/  IMAD.MOV.U32 R4, RZ, RZ, R8 ;  /* 0x000000ffff047224 */ /* 0x000fe400078e0008 */
[----:B------:R-:W-:Y:S02]  /*5390*/  IMAD.MOV.U32 R5, RZ, RZ, R0 ;  /* 0x000000ffff057224 */ /* 0x000fe400078e0000 */
[----:B------:R-:W-:Y:S02]  /*53a0*/  IMAD.MOV.U32 R6, RZ, RZ, R12 ;  /* 0x000000ffff067224 */ /* 0x000fe400078e000c */
[----:B------:R-:W-:-:S07]  /*53b0*/  IMAD.SHL.U32 R15, R11, 0x40, RZ ;  /* 0x000000400b0f7824 */ /* 0x000fce00078e00ff */
.L_x_111:
[----:B------:R-:W0:Y:S01]  /*53c0*/  S2R R14, SR_CgaCtaId ;  /* 0x00000000000e7919 */ /* 0x000e220000008800 */
[----:B------:R-:W-:Y:S02]  /*53d0*/  MOV R7, 0x400 ;  /* 0x0000040000077802 */ /* 0x000fe40000000f00 */
[----:B------:R-:W-:-:S13]  /*53e0*/  LOP3.LUT P1, RZ, R18, 0x7f, RZ, 0xc0, !PT ;  /* 0x0000007f12ff7812 */ /* 0x000fda000782c0ff */
[----:B------:R-:W1:Y:S01]  /*53f0*/  @!P1 LDC R11, c[0x0][0x500] ;  /* 0x00014000ff0b9b82 */ /* 0x000e620000000800 */
[----:B0-----:R-:W-:Y:S02]  /*5400*/  LEA R22, R14, R7, 0x18 ;  /* 0x000000070e167211 */ /* 0x001fe400078ec0ff */
[----:B------:R-:W-:-:S03]  /*5410*/  SHF.L.U32 R7, R5, 0x1f, RZ ;  /* 0x0000001f05077819 */ /* 0x000fc600000006ff */
[----:B------:R-:W-:-:S04]  /*5420*/  IMAD R14, R6, 0x8, R22 ;  /* 0x00000008060e7824 */ /* 0x000fc800078e0216 */
[----:B------:R-:W0:Y:S02]  /*5430*/  SYNCS.PHASECHK.TRANS64.TRYWAIT P0, [R14+URZ+0x48], R7 ;  /* 0x000048070e0075a7 */ /* 0x000e24000800017f */
[----:B01----:R-:W-:Y:S05]  /*5440*/  @!P0 BRA `(.L_x_109) ;  /* 0x00000010002c8947 */ /* 0x003fea0003800000 */
.L_x_133:
[----:B0-----:R-:W-:Y:S01]  /*5450*/  PRMT R7, R9, 0x9910, RZ ;  /* 0x0000991009077816 */ /* 0x001fe200000000ff */
[----:B------:R0:W-:Y:S03]  /*5460*/  @!P1 SYNCS.ARRIVE.TRANS64 RZ, [R14+URZ], R11 ;  /* 0x0000000b0eff99a7 */ /* 0x0001e6000800003f */
[----:B------:R-:W-:-:S13]  /*5470*/  ISETP.NE.AND P0, PT, R7, 0x2, PT ;  /* 0x000000020700780c */ /* 0x000fda0003f05270 */
[----:B0-----:R-:W-:Y:S05]  /*5480*/  @P0 BRA `(.L_x_110) ;  /* 0x0000000000040947 */ /* 0x001fea0003800000 */
[----:B------:R-:W-:Y:S01]  /*5490*/  BPT.TRAP 0x1 ;  /* 0x000000040000795c */ /* 0x000fe20000300000 */
.L_x_110:
[----:B------:R-:W-:Y:S01]  /*54a0*/  LEA R7, R6, UR25, 0x1 ;  /* 0x0000001906077c11 */ /* 0x000fe2000f8e08ff */
[----:B------:R-:W-:Y:S01]  /*54b0*/  VIADD R4, R4, 0xffffffff ;  /* 0xffffffff04047836 */ /* 0x000fe20000000000 */
[----:B------:R-:W-:Y:S01]  /*54c0*/  R2UR UR23, R15 ;  /* 0x000000000f1772ca */ /* 0x000fe200000e0000 */
[----:B------:R-:W-:Y:S01]  /*54d0*/  UIADD3 UR14, UP0, UR28, 0xf0, URZ ;  /* 0x000000f01c0e7890 */ /* 0x000fe2000ff1e03f */
[----:B------:R-:W-:Y:S01]  /*54e0*/  R2UR UR9, R14 ;  /* 0x000000000e0972ca */ /* 0x000fe200000e0000 */
[----:B------:R-:W-:Y:S01]  /*54f0*/  IMAD.SHL.U32 R7, R7, 0x1000, RZ ;  /* 0x0000100007077824 */ /* 0x000fe200078e00ff */
[----:B------:R-:W-:Y:S01]  /*5500*/  R2UR UR10, R21 ;  /* 0x00000000150a72ca */ /* 0x000fe200000e0000 */
[----:B------:R-:W-:Y:S01]  /*5510*/  UIADD3 UR32, UP1, UR28, 0x1f0, URZ ;  /* 0x000001f01c207890 */ /* 0x000fe2000ff3e03f */
[----:B------:R-:W-:Y:S01]  /*5520*/  R2UR UR12, R13 ;  /* 0x000000000d0c72ca */ /* 0x000fe200000e0000 */
[--C-:B------:R-:W-:Y:S01]  /*5530*/  IMAD R11, R7, 0x2, R22.reuse ;  /* 0x00000002070b7824 */ /* 0x100fe200078e0216 */
[----:B------:R-:W-:Y:S01]  /*5540*/  LEA R7, R6, UR7, 0xc ;  /* 0x0000000706077c11 */ /* 0x000fe2000f8e60ff */
[----:B------:R-:W-:Y:S01]  /*5550*/  UIADD3.X UR15, URZ, UR29, URZ, UP0, !UPT ;  /* 0x0000001d3f0f7290 */ /* 0x000fe200087fe43f */
[----:B------:R-:W-:Y:S01]  /*5560*/  R2UR UR24, R20 ;  /* 0x00000000141872ca */ /* 0x000fe200000e0000 */
[----:B------:R-:W-:Y:S01]  /*5570*/  UPRMT UR20, URZ, 0x5410, UR18 ;  /* 0x000054103f147896 */ /* 0x000fe20008000012 */
[----:B------:R-:W-:Y:S01]  /*5580*/  R2UR UR8, R11 ;  /* 0x000000000b0872ca */ /* 0x000fe200000e0000 */
[----:B------:R-:W-:Y:S01]  /*5590*/  IMAD R7, R7, 0x2, R22 ;  /* 0x0000000207077824 */ /* 0x000fe200078e0216 */
[----:B------:R-:W-:Y:S01]  /*55a0*/  ISETP.GT.AND P1, PT, R4, 0x1, PT ;  /* 0x000000010400780c */ /* 0x000fe20003f24270 */
[----:B------:R-:W-:Y:S01]  /*55b0*/  VIADD R6, R6, 0x1 ;  /* 0x0000000106067836 */ /* 0x000fe20000000000 */
[----:B------:R-:W-:Y:S01]  /*55c0*/  UPRMT UR30, URZ, 0x5410, UR19 ;  /* 0x000054103f1e7896 */ /* 0x000fe20008000013 */
[----:B------:R-:W-:Y:S01]  /*55d0*/  VIADD R21, R21, 0x40 ;  /* 0x0000004015157836 */ /* 0x000fe20000000000 */
[----:B------:R-:W-:Y:S01]  /*55e0*/  R2UR UR11, R7 ;  /* 0x00000000070b72ca */ /* 0x000fe200000e0000 */
[----:B------:R-:W-:Y:S01]  /*55f0*/  UIADD3.X UR33, URZ, UR29, URZ, UP1, !UPT ;  /* 0x0000001d3f217290 */ /* 0x000fe20008ffe43f */
[----:B------:R-:W-:Y:S01]  /*5600*/  ISETP.NE.AND P0, PT, R6, 0x9, PT ;  /* 0x000000090600780c */ /* 0x000fe20003f05270 */
[----:B------:R-:W-:Y:S01]  /*5610*/  UMOV UR16, 0x0 ;  /* 0x0000000000107882 */ /* 0x000fe20000000000 */
[----:B------:R-:W-:-:S02]  /*5620*/  UMOV UR17, 0x10000000 ;  /* 0x1000000000117882 */ /* 0x000fc40000000000 */
[----:B------:R-:W-:Y:S01]  /*5630*/  SEL R14, RZ, 0x1, P0 ;  /* 0x00000001ff0e7807 */ /* 0x000fe20000000000 */
[----:B------:R-:W-:Y:S01]  /*5640*/  UIADD3 UR8, UR8, 0x180, URZ ;  /* 0x0000018008087890 */ /* 0x000fe2000fffe03f */
[----:B------:R-:W-:Y:S02]  /*5650*/  SEL R6, R6, RZ, P0 ;  /* 0x000000ff06067207 */ /* 0x000fe40000000000 */
[----:B------:R-:W-:-:S03]  /*5660*/  LOP3.LUT R5, R5, R14, RZ, 0x3c, !PT ;  /* 0x0000000e05057212 */ /* 0x000fc600078e3cff */
[----:B------:R-:W-:-:S03]  /*5670*/  UIADD3 UR22, UR11, 0x24180, URZ ;  /* 0x000241800b167890 */ /* 0x000fc6000fffe03f */
[----:B------:R-:W-:Y:S02]  /*5680*/  UMOV UR11, UR23 ;  /* 0x00000017000b7c82 */ /* 0x000fe40008000000 */
[----:B------:R0:W-:Y:S02]  /*5690*/  UTMALDG.3D.MULTICAST [UR8], [UR14], UR20, desc[UR16] ;  /* 0x000010080e0073b4 */ /* 0x0001e40008011814 */
[----:B0-----:R-:W-:Y:S01]  /*56a0*/  UMOV UR8, UR22 ;  /* 0x0000001600087c82 */ /* 0x001fe20008000000 */
[----:B------:R-:W-:Y:S02]  /*56b0*/  UMOV UR11, UR24 ;  /* 0x00000018000b7c82 */ /* 0x000fe40008000000 */
[----:B------:R0:W-:Y:S02]  /*56c0*/  UTMALDG.3D.MULTICAST [UR8], [UR32], UR30, desc[UR16] ;  /* 0x00001008200073b4 */ /* 0x0001e4000801181e */
[----:B0-----:R-:W-:Y:S05]  /*56d0*/  @P1 BRA `(.L_x_111) ;  /* 0xfffffffc00381947 */ /* 0x001fea000383ffff */
.L_x_108:
[----:B------:R-:W-:Y:S05]  /*56e0*/  BSYNC B1 ;  /* 0x0000000000017941 */ /* 0x000fea0003800000 */
.L_x_107:
[----:B------:R-:W-:Y:S01]  /*56f0*/  LOP3.LUT P1, RZ, R10, 0xff, RZ, 0xc0, !PT ;  /* 0x000000ff0aff7812 */ /* 0x000fe2000782c0ff */
[C---:B------:R-:W-:Y:S01]  /*5700*/  IMAD.IADD R12, R3.reuse, 0x1, R12 ;  /* 0x00000001030c7824 */ /* 0x040fe200078e020c */
[----:B------:R-:W-:Y:S01]  /*5710*/  ULDC.64 UR8, c[0x0][0x650] ;  /* 0x0001940000087ab9 */ /* 0x000fe20000000a00 */
[C---:B------:R-:W-:Y:S01]  /*5720*/  ISETP.GE.U32.AND P2, PT, R3.reuse, 0x9, PT ;  /* 0x000000090300780c */ /* 0x040fe20003f46070 */
[----:B------:R-:W-:Y:S01]  /*5730*/  BSSY B1, `(.L_x_112) ;  /* 0x000006a000017945 */ /* 0x000fe20003800000 */
[----:B------:R-:W-:Y:S01]  /*5740*/  IMAD.MOV.U32 R11, RZ, RZ, -0x1 ;  /* 0xffffffffff0b7424 */ /* 0x000fe200078e00ff */
[----:B------:R-:W-:Y:S01]  /*5750*/  ISETP.GT.U32.AND P0, PT, R12, 0x8, PT ;  /* 0x000000080c00780c */ /* 0x000fe20003f04070 */
[----:B------:R-:W-:Y:S01]  /*5760*/  IMAD.MOV.U32 R20, RZ, RZ, -0x1 ;  /* 0xffffffffff147424 */ /* 0x000fe200078e00ff */
[----:B------:R-:W-:Y:S01]  /*5770*/  PRMT R10, RZ, 0x7610, R10 ;  /* 0x00007610ff0a7816 */ /* 0x000fe2000000000a */
[----:B------:R-:W-:Y:S01]  /*5780*/  IMAD.MOV.U32 R13, RZ, RZ, -0x1 ;  /* 0xffffffffff0d7424 */ /* 0x000fe200078e00ff */
[----:B------:R-:W-:-:S03]  /*5790*/  ISETP.LT.U32.AND P0, PT, R3, 0x9, P0 ;  /* 0x000000090300780c */ /* 0x000fc60000701070 */
[----:B------:R-:W0:Y:S01]  /*57a0*/  @P1 S2R R5, SR_CgaCtaId ;  /* 0x0000000000051919 */ /* 0x000e220000008800 */
[----:B------:R-:W-:-:S04]  /*57b0*/  @P1 MOV R4, 0x400 ;  /* 0x0000040000041802 */ /* 0x000fc80000000f00 */
[----:B0-----:R-:W-:Y:S01]  /*57c0*/  @P1 LEA R6, R5, R4, 0x18 ;  /* 0x0000000405061211 */ /* 0x001fe200078ec0ff */
[----:B------:R-:W-:-:S03]  /*57d0*/  IMAD.WIDE.U32 R4, R12, 0x38e38e39, RZ ;  /* 0x38e38e390c047825 */ /* 0x000fc600078e00ff */
[----:B------:R0:W-:Y:S01]  /*57e0*/  @P1 SYNCS.ARRIVE.TRANS64.A1T0 RZ, [R6+URZ+0xa8], RZ ;  /* 0x0000a8ff06ff19a7 */ /* 0x0001e2000810003f */
[----:B------:R-:W-:Y:S02]  /*57f0*/  IADD3 R16, P1, R16, UR26, RZ ;  /* 0x0000001a10107c10 */ /* 0x000fe4000ff3e0ff */
[----:B------:R-:W-:Y:S02]  /*5800*/  SHF.R.U32.HI R7, RZ, 0x1, R5 ;  /* 0x00000001ff077819 */ /* 0x000fe40000011605 */
[----:B------:R-:W-:Y:S02]  /*5810*/  SEL R5, RZ, 0x1, !P0 ;  /* 0x00000001ff057807 */ /* 0x000fe40004000000 */
[----:B------:R-:W-:Y:S01]  /*5820*/  IADD3.X R17, R17, UR21, RZ, P1, !PT ;  /* 0x0000001511117c10 */ /* 0x000fe20008ffe4ff */
[----:B------:R-:W-:Y:S01]  /*5830*/  IMAD R12, R7, -0x9, R12 ;  /* 0xfffffff7070c7824 */ /* 0x000fe200078e020c */
[----:B------:R-:W-:Y:S02]  /*5840*/  ISETP.GE.U32.AND P0, PT, R16, UR8, PT ;  /* 0x0000000810007c0c */ /* 0x000fe4000bf06070 */
[----:B------:R-:W-:-:S02]  /*5850*/  LOP3.LUT R0, R0, R5, RZ, 0x3c, !PT ;  /* 0x0000000500007212 */ /* 0x000fc400078e3cff */
[----:B------:R-:W-:Y:S02]  /*5860*/  ISETP.GE.U32.AND.EX P0, PT, R17, UR9, PT, P0 ;  /* 0x0000000911007c0c */ /* 0x000fe4000bf06100 */
[----:B------:R-:W-:Y:S02]  /*5870*/  @P2 LOP3.LUT R0, R0, 0x1, R7, 0x78, !PT ;  /* 0x0000000100002812 */ /* 0x000fe400078e7807 */
[----:B------:R-:W-:-:S09]  /*5880*/  PRMT R4, RZ, 0x7610, R4 ;  /* 0x00007610ff047816 */ /* 0x000fd20000000004 */
[----:B0-----:R-:W-:Y:S05]  /*5890*/  @P0 BRA `(.L_x_113) ;  /* 0x00000004004c0947 */ /* 0x001fea0003800000 */
[----:B------:R-:W0:Y:S01]  /*58a0*/  S2R R14, SR_CTAID.X ;  /* 0x00000000000e7919 */ /* 0x000e220000002500 */
[----:B------:R-:W-:Y:S01]  /*58b0*/  ULDC.64 UR8, c[0x0][0x628] ;  /* 0x00018a0000087ab9 */ /* 0x000fe20000000a00 */
[----:B------:R-:W1:Y:S01]  /*58c0*/  LDC R15, c[0x0][0x144] ;  /* 0x00005100ff0f7b82 */ /* 0x000e620000000800 */
[----:B------:R-:W-:Y:S01]  /*58d0*/  ISETP.NE.U32.AND P0, PT, RZ, UR8, PT ;  /* 0x00000008ff007c0c */ /* 0x000fe2000bf05070 */
[----:B------:R-:W2:Y:S01]  /*58e0*/  S2R R11, SR_CTAID.Y ;  /* 0x00000000000b7919 */ /* 0x000ea20000002600 */
[----:B------:R-:W-:Y:S01]  /*58f0*/  ULDC UR10, c[0x0][0x150] ;  /* 0x00005400000a7ab9 */ /* 0x000fe20000000800 */
[----:B------:R-:W-:Y:S01]  /*5900*/  ULDC UR11, c[0x0][0x630] ;  /* 0x00018c00000b7ab9 */ /* 0x000fe20000000800 */
[----:B------:R-:W-:Y:S01]  /*5910*/  ISETP.NE.AND.EX P0, PT, RZ, UR9, PT, P0 ;  /* 0x00000009ff007c0c */ /* 0x000fe2000bf05300 */
[----:B------:R-:W-:Y:S01]  /*5920*/  IMAD.MOV.U32 R4, RZ, RZ, R16 ;  /* 0x000000ffff047224 */ /* 0x000fe200078e0010 */
[----:B0-----:R-:W-:-:S05]  /*5930*/  I2FP.F32.U32 R5, R14 ;  /* 0x0000000e00057245 */ /* 0x001fca0000201000 */
[----:B------:R-:W-:Y:S01]  /*5940*/  FMUL R20, R5, UR10 ;  /* 0x0000000a05147c20 */ /* 0x000fe20008400000 */
[----:B------:R-:W-:-:S05]  /*5950*/  IMAD.MOV.U32 R5, RZ, RZ, R17 ;  /* 0x000000ffff057224 */ /* 0x000fca00078e0011 */
[----:B--2---:R-:W-:Y:S05]  /*5960*/  @!P0 BRA `(.L_x_114) ;  /* 0x0000000000288947 */ /* 0x004fea0003800000 */
[----:B------:R-:W-:Y:S02]  /*5970*/  ULDC UR10, c[0x0][0x634] ;  /* 0x00018d00000a7ab9 */ /* 0x000fe40000000800 */
[----:B------:R-:W-:-:S05]  /*5980*/  IADD3 R5, P0, R16, UR10, RZ ;  /* 0x0000000a10057c10 */ /* 0x000fca000ff1e0ff */
[----:B------:R-:W-:-:S04]  /*5990*/  IMAD.X R13, RZ, RZ, R17, P0 ;  /* 0x000000ffff0d7224 */ /* 0x000fc800000e0611 */
[----:B------:R-:W-:-:S04]  /*59a0*/  IMAD.WIDE.U32 R6, R13, UR8, RZ ;  /* 0x000000080d067c25 */ /* 0x000fc8000f8e00ff */
[----:B------:R-:W-:-:S04]  /*59b0*/  IMAD.WIDE.U32 R6, P0, R5, UR9, R6 ;  /* 0x0000000905067c25 */ /* 0x000fc8000f800006 */
[----:B------:R-:W-:-:S04]  /*59c0*/  IMAD.WIDE.U32 R4, R5, UR8, RZ ;  /* 0x0000000805047c25 */ /* 0x000fc8000f8e00ff */
[----:B------:R-:W-:Y:S01]  /*59d0*/  IMAD.MOV.U32 R4, RZ, RZ, R7 ;  /* 0x000000ffff047224 */ /* 0x000fe200078e0007 */
[----:B------:R-:W-:Y:S01]  /*59e0*/  IADD3 RZ, P1, R5, R6, RZ ;  /* 0x0000000605ff7210 */ /* 0x000fe20007f3e0ff */
[----:B------:R-:W-:-:S04]  /*59f0*/  IMAD.X R5, RZ, RZ, RZ, P0 ;  /* 0x000000ffff057224 */ /* 0x000fc800000e06ff */
[----:B------:R-:W-:-:S08]  /*5a00*/  IMAD.WIDE.U32.X R4, R13, UR9, R4, P1 ;  /* 0x000000090d047c25 */ /* 0x000fd000088e0404 */
.L_x_114:
[--C-:B------:R-:W-:Y:S01]  /*5a10*/  SHF.R.U64 R13, R4, UR11, R5.reuse ;  /* 0x0000000b040d7c19 */ /* 0x100fe20008001205 */
[----:B------:R-:W0:Y:S01]  /*5a20*/  F2I.U32.TRUNC.NTZ R20, R20 ;  /* 0x0000001400147305 */ /* 0x000e22000020f000 */
[----:B------:R-:W-:Y:S01]  /*5a30*/  SHF.R.U32.HI R4, RZ, UR11, R5 ;  /* 0x0000000bff047c19 */ /* 0x000fe20008011605 */
[----:B------:R-:W-:Y:S01]  /*5a40*/  ULDC.64 UR8, c[0x0][0x620] ;  /* 0x0001880000087ab9 */ /* 0x000fe20000000a00 */
[----:B------:R-:W-:Y:S01]  /*5a50*/  IADD3 R7, P0, RZ, -R13, RZ ;  /* 0x8000000dff077210 */ /* 0x000fe20007f1e0ff */
[----:B------:R-:W-:Y:S01]  /*5a60*/  ULDC.64 UR10, c[0x0][0x640] ;  /* 0x00019000000a7ab9 */ /* 0x000fe20000000a00 */
[----:B------:R-:W2:Y:S03]  /*5a70*/  LDC R22, c[0x0][0x148] ;  /* 0x00005200ff167b82 */ /* 0x000ea60000000800 */
[----:B------:R-:W-:Y:S01]  /*5a80*/  IMAD.X R4, RZ, RZ, ~R4, P0 ;  /* 0x000000ffff047224 */ /* 0x000fe200000e0e04 */
[----:B------:R-:W-:-:S03]  /*5a90*/  ISETP.NE.U32.AND P0, PT, RZ, UR10, PT ;  /* 0x0000000aff007c0c */ /* 0x000fc6000bf05070 */
[----:B------:R-:W-:Y:S01]  /*5aa0*/  IMAD R6, R4, UR8, RZ ;  /* 0x0000000804067c24 */ /* 0x000fe2000f8e02ff */
[----:B------:R-:W-:Y:S01]  /*5ab0*/  ISETP.NE.AND.EX P0, PT, RZ, UR11, PT, P0 ;  /* 0x0000000bff007c0c */ /* 0x000fe2000bf05300 */
[----:B------:R-:W-:Y:S01]  /*5ac0*/  IMAD.WIDE.U32 R4, R7, UR8, R16 ;  /* 0x0000000807047c25 */ /* 0x000fe2000f8e0010 */
[----:B------:R-:W-:-:S03]  /*5ad0*/  ULDC UR8, c[0x0][0x618] ;  /* 0x0001860000087ab9 */ /* 0x000fc60000000800 */
[----:B------:R-:W-:Y:S01]  /*5ae0*/  IMAD R7, R7, UR9, R6 ;  /* 0x0000000907077c24 */ /* 0x000fe2000f8e0206 */
[----:B------:R-:W-:Y:S01]  /*5af0*/  ULDC UR9, c[0x0][0x154] ;  /* 0x0000550000097ab9 */ /* 0x000fe20000000800 */
[----:B0-----:R-:W-:Y:S02]  /*5b00*/  IMAD.MOV R6, RZ, RZ, -R20 ;  /* 0x000000ffff067224 */ /* 0x001fe400078e0a14 */
[----:B------:R-:W-:Y:S02]  /*5b10*/  IMAD.IADD R5, R5, 0x1, R7 ;  /* 0x0000000105057824 */ /* 0x000fe400078e0207 */
[----:B-1----:R-:W-:Y:S01]  /*5b20*/  IMAD R14, R15, R6, R14 ;  /* 0x000000060f0e7224 */ /* 0x002fe200078e020e */
[----:B------:R-:W-:Y:S02]  /*5b30*/  I2FP.F32.U32 R6, R11 ;  /* 0x0000000b00067245 */ /* 0x000fe40000201000 */
[--C-:B------:R-:W-:Y:S02]  /*5b40*/  SHF.R.U64 R15, R4, UR8, R5.reuse ;  /* 0x00000008040f7c19 */ /* 0x100fe40008001205 */
[----:B------:R-:W-:Y:S01]  /*5b50*/  SHF.R.U32.HI R4, RZ, UR8, R5 ;  /* 0x00000008ff047c19 */ /* 0x000fe20008011605 */
[----:B------:R-:W-:Y:S01]  /*5b60*/  FMUL R6, R6, UR9 ;  /* 0x0000000906067c20 */ /* 0x000fe20008400000 */
[----:B------:R-:W-:-:S02]  /*5b70*/  ULDC UR8, c[0x0][0x608] ;  /* 0x0001820000087ab9 */ /* 0x000fc40000000800 */
[--C-:B------:R-:W-:Y:S01]  /*5b80*/  SHF.R.U64 R21, R15, UR8, R4.reuse ;  /* 0x000000080f157c19 */ /* 0x100fe20008001204 */
[----:B------:R0:W1:Y:S01]  /*5b90*/  F2I.U32.TRUNC.NTZ R24, R6 ;  /* 0x0000000600187305 */ /* 0x000062000020f000 */
[----:B------:R-:W-:Y:S01]  /*5ba0*/  SHF.R.U32.HI R4, RZ, UR8, R4 ;  /* 0x00000008ff047c19 */ /* 0x000fe20008011604 */
[----:B------:R-:W-:-:S03]  /*5bb0*/  ULDC UR8, c[0x0][0x658] ;  /* 0x0001960000087ab9 */ /* 0x000fc60000000800 */
[--C-:B------:R-:W-:Y:S02]  /*5bc0*/  SHF.R.U64 R20, R21, UR8, R4.reuse ;  /* 0x0000000815147c19 */ /* 0x100fe40008001204 */
[----:B------:R-:W-:-:S03]  /*5bd0*/  SHF.R.U32.HI R23, RZ, UR8, R4 ;  /* 0x00000008ff177c19 */ /* 0x000fc60008011604 */
[----:B------:R-:W-:Y:S02]  /*5be0*/  IMAD.MOV.U32 R4, RZ, RZ, R20 ;  /* 0x000000ffff047224 */ /* 0x000fe400078e0014 */
[----:B------:R-:W-:Y:S01]  /*5bf0*/  IMAD.MOV.U32 R5, RZ, RZ, R23 ;  /* 0x000000ffff057224 */ /* 0x000fe200078e0017 */
[----:B0-----:R-:W-:Y:S06]  /*5c00*/  @!P0 BRA `(.L_x_115) ;  /* 0x0000000000288947 */ /* 0x001fec0003800000 */
        /* <DEDUP_REMOVED lines=10> */
.L_x_115:
[----:B------:R-:W-:Y:S01]  /*5cb0*/  ISETP.NE.AND P0, PT, R2, 0x1, PT ;  /* 0x000000010200780c */ /* 0x000fe20003f05270 */
[----:B------:R-:W-:Y:S01]  /*5cc0*/  ULDC UR8, c[0x0][0x648] ;  /* 0x0001920000087ab9 */ /* 0x000fe20000000800 */
[----:B-1----:R-:W-:Y:S01]  /*5cd0*/  IMAD.MOV R24, RZ, RZ, -R24 ;  /* 0x000000ffff187224 */ /* 0x002fe200078e0a18 */
[----:B------:R-:W-:Y:S01]  /*5ce0*/  SHF.R.U64 R4, R4, UR8, R5 ;  /* 0x0000000804047c19 */ /* 0x000fe20008001205 */
[----:B------:R-:W-:Y:S01]  /*5cf0*/  ULDC UR8, c[0x0][0x638] ;  /* 0x00018e0000087ab9 */ /* 0x000fe20000000800 */
[----:B------:R-:W-:Y:S01]  /*5d00*/  LOP3.LUT R21, R21, UR13, RZ, 0xc0, !PT ;  /* 0x0000000d15157c12 */ /* 0x000fe2000f8ec0ff */
[----:B------:R-:W-:Y:S02]  /*5d10*/  ULDC UR9, c[0x0][0x610] ;  /* 0x0001840000097ab9 */ /* 0x000fe40000000800 */
[----:B------:R-:W-:Y:S02]  /*5d20*/  IMAD.MOV R5, RZ, RZ, -R4 ;  /* 0x000000ffff057224 */ /* 0x000fe400078e0a04 */
[----:B------:R-:W-:-:S02]  /*5d30*/  IMAD R21, R4, UR5, R21 ;  /* 0x0000000504157c24 */ /* 0x000fc4000f8e0215 */
[----:B------:R-:W-:Y:S01]  /*5d40*/  IMAD R20, R5, UR8, R20 ;  /* 0x0000000805147c24 */ /* 0x000fe2000f8e0214 */
[----:B------:R-:W-:Y:S01]  /*5d50*/  ULDC UR8, c[0x0][0x600] ;  /* 0x0001800000087ab9 */ /* 0x000fe20000000800 */
[----:B--2---:R-:W-:Y:S01]  /*5d60*/  @P0 IMAD R14, R22, R24, R11 ;  /* 0x00000018160e0224 */ /* 0x004fe200078e020b */
[----:B------:R-:W-:Y:S01]  /*5d70*/  LOP3.LUT R11, R15, UR4, RZ, 0xc0, !PT ;  /* 0x000000040f0b7c12 */ /* 0x000fe2000f8ec0ff */
[----:B------:R-:W-:Y:S02]  /*5d80*/  IMAD.MOV.U32 R4, RZ, RZ, 0x1 ;  /* 0x00000001ff047424 */ /* 0x000fe400078e00ff */
[----:B------:R-:W-:Y:S02]  /*5d90*/  IMAD R14, R21, UR9, R14 ;  /* 0x00000009150e7c24 */ /* 0x000fe4000f8e020e */
[----:B------:R-:W-:-:S05]  /*5da0*/  IMAD R11, R20, UR8, R11 ;  /* 0x00000008140b7c24 */ /* 0x000fca000f8e020b */
[----:B------:R-:W-:Y:S02]  /*5db0*/  SEL R20, R11, R14, !P0 ;  /* 0x0000000e0b147207 */ /* 0x000fe40004000000 */
[----:B------:R-:W-:-:S07]  /*5dc0*/  SEL R11, R14, R11, !P0 ;  /* 0x0000000b0e0b7207 */ /* 0x000fce0004000000 */
.L_x_113:
[----:B------:R-:W-:Y:S05]  /*5dd0*/  BSYNC B1 ;  /* 0x0000000000017941 */ /* 0x000fea0003800000 */
.L_x_112:
[----:B------:R-:W-:-:S13]  /*5de0*/  LOP3.LUT P0, RZ, R4, 0xff, RZ, 0xc0, !PT ;  /* 0x000000ff04ff7812 */ /* 0x000fda000780c0ff */
[----:B------:R-:W-:Y:S05]  /*5df0*/  @P0 BRA `(.L_x_116) ;  /* 0xfffffff400380947 */ /* 0x000fea000383ffff */
[----:B------:R-:W-:Y:S05]  /*5e00*/  BSYNC B0 ;  /* 0x0000000000007941 */ /* 0x000fea0003800000 */
.L_x_105:
[----:B------:R-:W-:-:S03]  /*5e10*/  UMOV UR8, 0xffffffff ;  /* 0xffffffff00087882 */ /* 0x000fc60000000000 */
[----:B------:R-:W-:Y:S05]  /*5e20*/  BRA.DIV UR8, `(.L_x_117) ;  /* 0x0000000608c87947 */ /* 0x000fea000b800000 */
[----:B------:R-:W-:-:S13]  /*5e30*/  ELECT P6, URZ, PT ;  /* 0x00000000003f782f */ /* 0x000fda00038c0000 */
.L_x_136:
[----:B------:R-:W-:Y:S04]  /*5e40*/  BSSY B0, `(.L_x_118) ;  /* 0x0000058000007945 */ /* 0x000fe80003800000 */
[----:B------:R-:W-:Y:S05]  /*5e50*/  @!P6 BRA `(.L_x_119) ;  /* 0x000000040058e947 */ /* 0x000fea0003800000 */
[----:B------:R-:W-:-:S04]  /*5e60*/  LOP3.LUT R19, R19, 0x2, RZ, 0xfc, !PT ;  /* 0x0000000213137812 */ /* 0x000fc800078efcff */
[----:B------:R-:W-:-:S13]  /*5e70*/  ISETP.NE.AND P0, PT, R19, 0x3, PT ;  /* 0x000000031300780c */ /* 0x000fda0003f05270 */
[----:B------:R-:W-:Y:S05]  /*5e80*/  @!P0 BRA `(.L_x_120) ;  /* 0x0000000000048947 */ /* 0x000fea0003800000 */
[----:B------:R-:W-:Y:S01]  /*5e90*/  BPT.TRAP 0x1 ;  /* 0x000000040000795c */ /* 0x000fe20000300000 */
.L_x_120:
[----:B------:R-:W0:Y:S01]  /*5ea0*/  S2R R3, SR_CgaCtaId ;  /* 0x0000000000037919 */ /* 0x000e220000008800 */
[----:B------:R-:W-:-:S04]  /*5eb0*/  MOV R2, 0x400 ;  /* 0x0000040000027802 */ /* 0x000fc80000000f00 */
[----:B0-----:R-:W-:Y:S02]  /*5ec0*/  LEA R3, R3, R2, 0x18 ;  /* 0x0000000203037211 */ /* 0x001fe400078ec0ff */
[----:B------:R-:W-:-:S03]  /*5ed0*/  SHF.L.U32 R2, R0, 0x1f, RZ ;  /* 0x0000001f00027819 */ /* 0x000fc600000006ff */
[----:B------:R-:W-:-:S04]  /*5ee0*/  VIADD R3, R3, 0x48 ;  /* 0x0000004803037836 */ /* 0x000fc80000000000 */
[C---:B------:R-:W-:Y:S02]  /*5ef0*/  IMAD R7, R12.reuse, 0x8, R3 ;  /* 0x000000080c077824 */ /* 0x040fe400078e0203 */
[----:B------:R-:W-:Y:S02]  /*5f00*/  VIADD R12, R12, 0x1 ;  /* 0x000000010c0c7836 */ /* 0x000fe40000000000 */
[----:B------:R-:W0:Y:S03]  /*5f10*/  SYNCS.PHASECHK.TRANS64.TRYWAIT P0, [R7+URZ], R2 ;  /* 0x00000002070075a7 */ /* 0x000e26000800017f */
[----:B------:R-:W-:-:S04]  /*5f20*/  ISETP.NE.AND P1, PT, R12, 0x9, PT ;  /* 0x000000090c00780c */ /* 0x000fc80003f25270 */
[----:B------:R-:W-:Y:S02]  /*5f30*/  SEL R5, RZ, 0x1, P1 ;  /* 0x00000001ff057807 */ /* 0x000fe40000800000 */
[----:B------:R-:W-:Y:S02]  /*5f40*/  SEL R12, R12, RZ, P1 ;  /* 0x000000ff0c0c7207 */ /* 0x000fe40000800000 */
[----:B------:R-:W-:-:S03]  /*5f50*/  LOP3.LUT R5, R0, R5, RZ, 0x3c, !PT ;  /* 0x0000000500057212 */ /* 0x000fc600078e3cff */
[----:B------:R-:W-:Y:S01]  /*5f60*/  IMAD R9, R12, 0x8, R3 ;  /* 0x000000080c097824 */ /* 0x000fe200078e0203 */
[----:B------:R-:W-:Y:S01]  /*5f70*/  SHF.L.U32 R4, R5, 0x1f, RZ ;  /* 0x0000001f05047819 */ /* 0x000fe200000006ff */
[----:B0-----:R-:W-:Y:S06]  /*5f80*/  @!P0 BRA `(.L_x_121) ;  /* 0x0000000400908947 */ /* 0x001fec0003800000 */
.L_x_137:
[----:B------:R-:W1:Y:S01]  /*5f90*/  SYNCS.PHASECHK.TRANS64.TRYWAIT P0, [R9+URZ], R4 ;  /* 0x00000004090075a7 */ /* 0x000e62000800017f */
[----:B------:R-:W-:-:S05]  /*5fa0*/  VIADD R0, R12, 0x1 ;  /* 0x000000010c007836 */ /* 0x000fca0000000000 */
[----:B------:R-:W-:-:S04]  /*5fb0*/  ISETP.NE.AND P1, PT, R0, 0x9, PT ;  /* 0x000000090000780c */ /* 0x000fc80003f25270 */
[----:B0-----:R-:W-:Y:S02]  /*5fc0*/  SEL R2, RZ, 0x1, P1 ;  /* 0x00000001ff027807 */ /* 0x001fe40000800000 */
[----:B------:R-:W-:Y:S02]  /*5fd0*/  SEL R0, R0, RZ, P1 ;  /* 0x000000ff00007207 */ /* 0x000fe40000800000 */
[----:B------:R-:W-:-:S03]  /*5fe0*/  LOP3.LUT R7, R5, R2, RZ, 0x3c, !PT ;  /* 0x0000000205077212 */ /* 0x000fc600078e3cff */
[----:B------:R-:W-:Y:S01]  /*5ff0*/  IMAD R6, R0, 0x8, R3 ;  /* 0x0000000800067824 */ /* 0x000fe200078e0203 */
[----:B------:R-:W-:Y:S01]  /*6000*/  SHF.L.U32 R5, R7, 0x1f, RZ ;  /* 0x0000001f07057819 */ /* 0x000fe200000006ff */
[----:B-1----:R-:W-:Y:S06]  /*6010*/  @!P0 BRA `(.L_x_122) ;  /* 0x0000000400808947 */ /* 0x002fec0003800000 */
.L_x_138:
[----:B------:R-:W1:Y:S01]  /*6020*/  SYNCS.PHASECHK.TRANS64.TRYWAIT P0, [R6+URZ], R5 ;  /* 0x00000005060075a7 */ /* 0x000e62000800017f */
[----:B------:R-:W-:-:S05]  /*6030*/  VIADD R0, R0, 0x1 ;  /* 0x0000000100007836 */ /* 0x000fca0000000000 */
[----:B------:R-:W-:-:S04]  /*6040*/  ISETP.NE.AND P1, PT, R0, 0x9, PT ;  /* 0x000000090000780c */ /* 0x000fc80003f25270 */
[----:B------:R-:W-:Y:S02]  /*6050*/  SEL R2, RZ, 0x1, P1 ;  /* 0x00000001ff027807 */ /* 0x000fe40000800000 */
[----:B------:R-:W-:Y:S02]  /*6060*/  SEL R0, R0, RZ, P1 ;  /* 0x000000ff00007207 */ /* 0x000fe40000800000 */
[----:B------:R-:W-:-:S03]  /*6070*/  LOP3.LUT R7, R7, R2, RZ, 0x3c, !PT ;  /* 0x0000000207077212 */ /* 0x000fc600078e3cff */
[----:B0-----:R-:W-:Y:S01]  /*6080*/  IMAD R9, R0, 0x8, R3 ;  /* 0x0000000800097824 */ /* 0x001fe200078e0203 */
[----:B------:R-:W-:Y:S01]  /*6090*/  SHF.L.U32 R4, R7, 0x1f, RZ ;  /* 0x0000001f07047819 */ /* 0x000fe200000006ff */
[----:B-1----:R-:W-:Y:S06]  /*60a0*/  @!P0 BRA `(.L_x_123) ;  /* 0x0000000400708947 */ /* 0x002fec0003800000 */
.L_x_139:
        /* <DEDUP_REMOVED lines=9> */
.L_x_140:
        /* <DEDUP_REMOVED lines=9> */
.L_x_141:
        /* <DEDUP_REMOVED lines=9> */
.L_x_142:
        /* <DEDUP_REMOVED lines=9> */
.L_x_143:
[----:B------:R-:W1:Y:S01]  /*62f0*/  SYNCS.PHASECHK.TRANS64.TRYWAIT P0, [R9+URZ], R4 ;  /* 0x00000004090075a7 */ /* 0x000e62000800017f */
[----:B------:R-:W-:-:S05]  /*6300*/  VIADD R0, R0, 0x1 ;  /* 0x0000000100007836 */ /* 0x000fca0000000000 */
[----:B------:R-:W-:-:S04]  /*6310*/  ISETP.NE.AND P1, PT, R0, 0x9, PT ;  /* 0x000000090000780c */ /* 0x000fc80003f25270 */
[----:B------:R-:W-:Y:S02]  /*6320*/  SEL R2, RZ, 0x1, P1 ;  /* 0x00000001ff027807 */ /* 0x000fe40000800000 */
[----:B------:R-:W-:Y:S02]  /*6330*/  SEL R0, R0, RZ, P1 ;  /* 0x000000ff00007207 */ /* 0x000fe40000800000 */
[----:B------:R-:W-:Y:S01]  /*6340*/  LOP3.LUT R2, R7, R2, RZ, 0x3c, !PT ;  /* 0x0000000207027212 */ /* 0x000fe200078e3cff */
[----:B-1----:R-:W-:Y:S06]  /*6350*/  @!P0 BRA `(.L_x_128) ;  /* 0x0000000400288947 */ /* 0x002fec0003800000 */
.L_x_144:
[----:B------:R-:W-:Y:S01]  /*6360*/  IMAD R3, R0, 0x8, R3 ;  /* 0x0000000800037824 */ /* 0x000fe200078e0203 */
[----:B------:R-:W-:-:S07]  /*6370*/  SHF.L.U32 R0, R2, 0x1f, RZ ;  /* 0x0000001f02007819 */ /* 0x000fce00000006ff */
.L_x_129:
[----:B--2---:R2:W3:Y:S02]  /*6380*/  SYNCS.PHASECHK.TRANS64.TRYWAIT P0, [R3+URZ], R0 ;  /* 0x00000000030075a7 */ /* 0x0044e4000800017f */
[----:B---3--:R-:W-:Y:S05]  /*6390*/  @!P0 NANOSLEEP.SYNCS 0x989680 ;  /* 0x009896800000895d */ /* 0x008fea0003900000 */
[----:B------:R-:W3:Y:S02]  /*63a0*/  @!P0 SYNCS.PHASECHK.TRANS64 P0, [R3+URZ], R0 ;  /* 0x00000000030085a7 */ /* 0x000ee4000800007f */
[----:B---3--:R-:W-:Y:S05]  /*63b0*/  @!P0 BRA `(.L_x_129) ;  /* 0xfffffffc00f08947 */ /* 0x008fea000383ffff */
.L_x_119:
[----:B------:R-:W-:Y:S05]  /*63c0*/  BSYNC B0 ;  /* 0x0000000000007941 */ /* 0x000fea0003800000 */
.L_x_118:
[----:B------:R-:W-:Y:S05]  /*63d0*/  EXIT ;  /* 0x000000000000794d */ /* 0x000fea0003800000 */
.L_x_22:
[----:B---3--:R3:W4:Y:S02]  /*63e0*/  SYNCS.PHASECHK.TRANS64.TRYWAIT P1, [R3+URZ], R0 ;  /* 0x00000000030075a7 */ /* 0x008724000802017f */
[----:B----4-:R-:W-:Y:S05]  /*63f0*/  @!P1 NANOSLEEP.SYNCS 0x989680 ;  /* 0x009896800000995d */ /* 0x010fea0003900000 */
[----:B------:R-:W4:Y:S02]  /*6400*/  @!P1 SYNCS.PHASECHK.TRANS64 P1, [R3+URZ], R0 ;  /* 0x00000000030095a7 */ /* 0x000f24000802007f */
[----:B----4-:R-:W-:Y:S05]  /*6410*/  @!P1 BRA `(.L_x_22) ;  /* 0xfffffffc00f09947 */ /* 0x010fea000383ffff */
[----:B------:R-:W-:Y:S05]  /*6420*/  BRA `(.L_x_21) ;  /* 0xffffffb0006c7947 */ /* 0x000fea000383ffff */
.L_x_27:
[----:B-1----:R1:W2:Y:S02]  /*6430*/  SYNCS.PHASECHK.TRANS64.TRYWAIT P1, [R5+URZ], R4 ;  /* 0x00000004050075a7 */ /* 0x0022a4000802017f */
[----:B--2---:R-:W-:Y:S05]  /*6440*/  @!P1 NANOSLEEP.SYNCS 0x989680 ;  /* 0x009896800000995d */ /* 0x004fea0003900000 */
[----:B------:R-:W2:Y:S02]  /*6450*/  @!P1 SYNCS.PHASECHK.TRANS64 P1, [R5+URZ], R4 ;  /* 0x00000004050095a7 */ /* 0x000ea4000802007f */
[----:B--2---:R-:W-:Y:S05]  /*6460*/  @!P1 BRA `(.L_x_27) ;  /* 0xfffffffc00f09947 */ /* 0x004fea000383ffff */
[----:B------:R-:W-:Y:S05]  /*6470*/  BRA `(.L_x_26) ;  /* 0xffffffb4005c7947 */ /* 0x000fea000383ffff */
.L_x_106:
[----:B------:R-:W-:Y:S01]  /*6480*/  BSSY B1, `(.L_x_130) ;  /* 0x0000006000017945 */ /* 0x000fe20003800000 */
[----:B------:R-:W-:-:S07]  /*6490*/  IMAD.MOV.U32 R15, RZ, RZ, -0x1 ;  /* 0xffffffffff0f7424 */ /* 0x000fce00078e00ff */
[----:B------:R-:W-:Y:S05]  /*64a0*/  WARPSYNC.COLLECTIVE R15, `(.L_x_131) ;  /* 0x000000000f0c7348 */ /* 0x000fea0003c00000 */
[----:B------:R-:W-:Y:S02]  /*64b0*/  ELECT P6, UR62, PT ;  /* 0x00000000003e782f */ /* 0x000fe400038c0000 */
[----:B------:R-:W-:Y:S01]  /*64c0*/  MOV R14, UR62 ;  /* 0x0000003e000e7c02 */ /* 0x000fe20008000f00 */
[----:B------:R-:W-:Y:S10]  /*64d0*/  ENDCOLLECTIVE ;  /* 0x000000000000791b */ /* 0x000ff40003800000 */
.L_x_131:
[----:B------:R-:W-:Y:S05]  /*64e0*/  BSYNC B1 ;  /* 0x0000000000017941 */ /* 0x000fea0003800000 */
.L_x_130:
[----:B------:R-:W-:Y:S05]  /*64f0*/  BRA `(.L_x_132) ;  /* 0xffffffec00847947 */ /* 0x000fea000383ffff */
.L_x_109:
[----:B0-----:R0:W1:Y:S02]  /*6500*/  SYNCS.PHASECHK.TRANS64.TRYWAIT P0, [R14+URZ+0x48], R7 ;  /* 0x000048070e0075a7 */ /* 0x001064000800017f */
[----:B-1----:R-:W-:Y:S05]  /*6510*/  @!P0 NANOSLEEP.SYNCS 0x989680 ;  /* 0x009896800000895d */ /* 0x002fea0003900000 */
[----:B------:R-:W1:Y:S02]  /*6520*/  @!P0 SYNCS.PHASECHK.TRANS64 P0, [R14+URZ+0x48], R7 ;  /* 0x000048070e0085a7 */ /* 0x000e64000800007f */
[----:B-1----:R-:W-:Y:S05]  /*6530*/  @!P0 BRA `(.L_x_109) ;  /* 0xfffffffc00f08947 */ /* 0x002fea000383ffff */
[----:B------:R-:W-:Y:S05]  /*6540*/  BRA `(.L_x_133) ;  /* 0xffffffec00c07947 */ /* 0x000fea000383ffff */
.L_x_117:
[----:B------:R-:W-:Y:S01]  /*6550*/  BSSY B0, `(.L_x_134) ;  /* 0x0000006000007945 */ /* 0x000fe20003800000 */
[----:B------:R-:W-:-:S07]  /*6560*/  IMAD.MOV.U32 R15, RZ, RZ, -0x1 ;  /* 0xffffffffff0f7424 */ /* 0x000fce00078e00ff */
[----:B------:R-:W-:Y:S05]  /*6570*/  WARPSYNC.COLLECTIVE R15, `(.L_x_135) ;  /* 0x000000000f0c7348 */ /* 0x000fea0003c00000 */
[----:B------:R-:W-:Y:S02]  /*6580*/  ELECT P6, UR62, PT ;  /* 0x00000000003e782f */ /* 0x000fe400038c0000 */
[----:B------:R-:W-:Y:S01]  /*6590*/  MOV R14, UR62 ;  /* 0x0000003e000e7c02 */ /* 0x000fe20008000f00 */
[----:B------:R-:W-:Y:S10]  /*65a0*/  ENDCOLLECTIVE ;  /* 0x000000000000791b */ /* 0x000ff40003800000 */
.L_x_135:
[----:B------:R-:W-:Y:S05]  /*65b0*/  BSYNC B0 ;  /* 0x0000000000007941 */ /* 0x000fea0003800000 */
.L_x_134:
[----:B------:R-:W-:Y:S05]  /*65c0*/  BRA `(.L_x_136) ;  /* 0xfffffff8001c7947 */ /* 0x000fea000383ffff */
.L_x_121:
[----:B0-----:R0:W1:Y:S02]  /*65d0*/  SYNCS.PHASECHK.TRANS64.TRYWAIT P0, [R7+URZ], R2 ;  /* 0x00000002070075a7 */ /* 0x001064000800017f */
[----:B-1----:R-:W-:Y:S05]  /*65e0*/  @!P0 NANOSLEEP.SYNCS 0x989680 ;  /* 0x009896800000895d */ /* 0x002fea0003900000 */
[----:B------:R-:W1:Y:S02]  /*65f0*/  @!P0 SYNCS.PHASECHK.TRANS64 P0, [R7+URZ], R2 ;  /* 0x00000002070085a7 */ /* 0x000e64000800007f */
[----:B-1----:R-:W-:Y:S05]  /*6600*/  @!P0 BRA `(.L_x_121) ;  /* 0xfffffffc00f08947 */ /* 0x002fea000383ffff */
[----:B------:R-:W-:Y:S05]  /*6610*/  BRA `(.L_x_137) ;  /* 0xfffffff8005c7947 */ /* 0x000fea000383ffff */
.L_x_122:
[----:B0-----:R0:W1:Y:S02]  /*6620*/  SYNCS.PHASECHK.TRANS64.TRYWAIT P0, [R9+URZ], R4 ;  /* 0x00000004090075a7 */ /* 0x001064000800017f */
[----:B-1----:R-:W-:Y:S05]  /*6630*/  @!P0 NANOSLEEP.SYNCS 0x989680 ;  /* 0x009896800000895d */ /* 0x002fea0003900000 */
[----:B------:R-:W1:Y:S02]  /*6640*/  @!P0 SYNCS.PHASECHK.TRANS64 P0, [R9+URZ], R4 ;  /* 0x00000004090085a7 */ /* 0x000e64000800007f */
[----:B-1----:R-:W-:Y:S05]  /*6650*/  @!P0 BRA `(.L_x_122) ;  /* 0xfffffffc00f08947 */ /* 0x002fea000383ffff */
[----:B------:R-:W-:Y:S05]  /*6660*/  BRA `(.L_x_138) ;  /* 0xfffffff8006c7947 */ /* 0x000fea000383ffff */
.L_x_123:
[----:B0-----:R0:W1:Y:S02]  /*6670*/  SYNCS.PHASECHK.TRANS64.TRYWAIT P0, [R6+URZ], R5 ;  /* 0x00000005060075a7 */ /* 0x001064000800017f */
[----:B-1----:R-:W-:Y:S05]  /*6680*/  @!P0 NANOSLEEP.SYNCS 0x989680 ;  /* 0x009896800000895d */ /* 0x002fea0003900000 */
[----:B------:R-:W1:Y:S02]  /*6690*/  @!P0 SYNCS.PHASECHK.TRANS64 P0, [R6+URZ], R5 ;  /* 0x00000005060085a7 */ /* 0x000e64000800007f */
[----:B-1----:R-:W-:Y:S05]  /*66a0*/  @!P0 BRA `(.L_x_123) ;  /* 0xfffffffc00f08947 */ /* 0x002fea000383ffff */
[----:B------:R-:W-:Y:S05]  /*66b0*/  BRA `(.L_x_139) ;  /* 0xfffffff8007c7947 */ /* 0x000fea000383ffff */
.L_x_124:
[----:B0-----:R0:W1:Y:S02]  /*66c0*/  SYNCS.PHASECHK.TRANS64.TRYWAIT P0, [R9+URZ], R4 ;  /* 0x00000004090075a7 */ /* 0x001064000800017f */
[----:B-1----:R-:W-:Y:S05]  /*66d0*/  @!P0 NANOSLEEP.SYNCS 0x989680 ;  /* 0x009896800000895d */ /* 0x002fea0003900000 */
[----:B------:R-:W1:Y:S02]  /*66e0*/  @!P0 SYNCS.PHASECHK.TRANS64 P0, [R9+URZ], R4 ;  /* 0x00000004090085a7 */ /* 0x000e64000800007f */
[----:B-1----:R-:W-:Y:S05]  /*66f0*/  @!P0 BRA `(.L_x_124) ;  /* 0xfffffffc00f08947 */ /* 0x002fea000383ffff */
[----:B------:R-:W-:Y:S05]  /*6700*/  BRA `(.L_x_140) ;  /* 0xfffffff8008c7947 */ /* 0x000fea000383ffff */
.L_x_125:
[----:B0-----:R0:W1:Y:S02]  /*6710*/  SYNCS.PHASECHK.TRANS64.TRYWAIT P0, [R6+URZ], R5 ;  /* 0x00000005060075a7 */ /* 0x001064000800017f */
[----:B-1----:R-:W-:Y:S05]  /*6720*/  @!P0 NANOSLEEP.SYNCS 0x989680 ;  /* 0x009896800000895d */ /* 0x002fea0003900000 */
[----:B------:R-:W1:Y:S02]  /*6730*/  @!P0 SYNCS.PHASECHK.TRANS64 P0, [R6+URZ], R5 ;  /* 0x00000005060085a7 */ /* 0x000e64000800007f */
[----:B-1----:R-:W-:Y:S05]  /*6740*/  @!P0 BRA `(.L_x_125) ;  /* 0xfffffffc00f08947 */ /* 0x002fea000383ffff */
[----:B------:R-:W-:Y:S05]  /*6750*/  BRA `(.L_x_141) ;  /* 0xfffffff8009c7947 */ /* 0x000fea000383ffff */
.L_x_126:
[----:B0-----:R0:W1:Y:S02]  /*6760*/  SYNCS.PHASECHK.TRANS64.TRYWAIT P0, [R9+URZ], R4 ;  /* 0x00000004090075a7 */ /* 0x001064000800017f */
[----:B-1----:R-:W-:Y:S05]  /*6770*/  @!P0 NANOSLEEP.SYNCS 0x989680 ;  /* 0x009896800000895d */ /* 0x002fea0003900000 */
[----:B------:R-:W1:Y:S02]  /*6780*/  @!P0 SYNCS.PHASECHK.TRANS64 P0, [R9+URZ], R4 ;  /* 0x00000004090085a7 */ /* 0x000e64000800007f */
[----:B-1----:R-:W-:Y:S05]  /*6790*/  @!P0 BRA `(.L_x_126) ;  /* 0xfffffffc00f08947 */ /* 0x002fea000383ffff */
[----:B------:R-:W-:Y:S05]  /*67a0*/  BRA `(.L_x_142) ;  /* 0xfffffff800ac7947 */ /* 0x000fea000383ffff */
.L_x_127:
[----:B0-----:R0:W1:Y:S02]  /*67b0*/  SYNCS.PHASECHK.TRANS64.TRYWAIT P0, [R6+URZ], R5 ;  /* 0x00000005060075a7 */ /* 0x001064000800017f */
[----:B-1----:R-:W-:Y:S05]  /*67c0*/  @!P0 NANOSLEEP.SYNCS 0x989680 ;  /* 0x009896800000895d */ /* 0x002fea0003900000 */
[----:B------:R-:W1:Y:S02]  /*67d0*/  @!P0 SYNCS.PHASECHK.TRANS64 P0, [R6+URZ], R5 ;  /* 0x00000005060085a7 */ /* 0x000e64000800007f */
[----:B-1----:R-:W-:Y:S05]  /*67e0*/  @!P0 BRA `(.L_x_127) ;  /* 0xfffffffc00f08947 */ /* 0x002fea000383ffff */
[----:B------:R-:W-:Y:S05]  /*67f0*/  BRA `(.L_x_143) ;  /* 0xfffffff800bc7947 */ /* 0x000fea000383ffff */
.L_x_128:
[----:B-1----:R1:W2:Y:S02]  /*6800*/  SYNCS.PHASECHK.TRANS64.TRYWAIT P0, [R9+URZ], R4 ;  /* 0x00000004090075a7 */ /* 0x0022a4000800017f */
[----:B--2---:R-:W-:Y:S05]  /*6810*/  @!P0 NANOSLEEP.SYNCS 0x989680 ;  /* 0x009896800000895d */ /* 0x004fea0003900000 */
[----:B------:R-:W2:Y:S02]  /*6820*/  @!P0 SYNCS.PHASECHK.TRANS64 P0, [R9+URZ], R4 ;  /* 0x00000004090085a7 */ /* 0x000ea4000800007f */
[----:B--2---:R-:W-:Y:S05]  /*6830*/  @!P0 BRA `(.L_x_128) ;  /* 0xfffffffc00f08947 */ /* 0x004fea000383ffff */
[----:B------:R-:W-:Y:S05]  /*6840*/  BRA `(.L_x_144) ;  /* 0xfffffff800c47947 */ /* 0x000fea000383ffff */
.L_x_145:
[----:B------:R-:W-:-:S00]  /*6850*/  BRA `(.L_x_145) ;  /* 0xfffffffc00fc7947 */ /* 0x000fc0000383ffff */
[----:B------:R-:W-:-:S00]  /*6860*/  NOP ;  /* 0x0000000000007918 */ /* 0x000fc00000000000 */
        /* <DEDUP_REMOVED lines=9> */
.L_x_146:


//--------------------- .nv.global.init           --------------------------
	.section	.nv.global.init,"aw",@progbits
.nv.global.init:
	.type		$str$22,@object
	.size		$str$22,($str$23 - $str$22)
$str$22:
        /*0000*/ 	.byte	0x6b, 0x5f, 0x74, 0x69, 0x6c, 0x65, 0x5f, 0x63, 0x6f, 0x75, 0x6e, 0x74, 0x20, 0x3e, 0x3d, 0x20
        /*0010*/ 	.byte	0x31, 0x00
	.type		$str$23,@object
	.size		$str$23,(__unnamed_1 - $str$23)
$str$23:
        /*0012*/ 	.byte	0x2f, 0x74, 0x6d, 0x70, 0x2f, 0x63, 0x75, 0x74, 0x6c, 0x61, 0x73, 0x73, 0x5f, 0x73, 0x77, 0x65
        /*0022*/ 	.byte	0x65, 0x70, 0x5f, 0x73, 0x72, 0x63, 0x2f, 0x69, 0x6e, 0x63, 0x6c, 0x75, 0x64, 0x65, 0x2f, 0x63
        /*0032*/ 	.byte	0x75, 0x74, 0x6c, 0x61, 0x73, 0x73, 0x2f, 0x67, 0x65, 0x6d, 0x6d, 0x2f, 0x63, 0x6f, 0x6c, 0x6c
        /*0042*/ 	.byte	0x65, 0x63, 0x74, 0x69, 0x76, 0x65, 0x2f, 0x73, 0x6d, 0x39, 0x30, 0x5f, 0x6d, 0x6d, 0x61, 0x5f
        /*0052*/ 	.byte	0x74, 0x6d, 0x61, 0x5f, 0x67, 0x6d, 0x6d, 0x61, 0x5f, 0x73, 0x73, 0x5f, 0x77, 0x61, 0x72, 0x70
        /*0062*/ 	.byte	0x73, 0x70, 0x65, 0x63, 0x69, 0x61, 0x6c, 0x69, 0x7a, 0x65, 0x64, 0x2e, 0x68, 0x70, 0x70, 0x00
	.type		__unnamed_1,@object
	.size		__unnamed_1,(.L_0 - __unnamed_1)
__unnamed_1:
        /*0072*/ 	.byte	0x76, 0x6f, 0x69, 0x64, 0x20, 0x63, 0x75, 0x74, 0x6c, 0x61, 0x73, 0x73, 0x3a, 0x3a, 0x67, 0x65
        /* <DEDUP_REMOVED lines=180> */
        /*0bc2*/ 	.byte	0x3a, 0x3a, 0x69, 0x64, 0x65, 0x6e, 0x74, 0x69, 0x74, 0x79, 0x5d, 0x00
.L_0:


//--------------------- .nv.shared._ZN7cutlass13device_kernelINS_4gemm6kernel13GemmUniversalIN4cute5tupleIJiiiiEEENS1_10collective13CollectiveMmaINS1_34MainloopSm90TmaGmmaWarpSpecializedILi9ENS5_IJNS4_1CILi2EEESB_NSA_ILi1EEEEEENS1_35KernelTmaWarpSpecializedCooperativeEEENS5_IJNSA_ILi128EEENSA_ILi64EEESH_EEENS_6half_tENS5_IJlSC_lEEESJ_SK_NS4_8TiledMMAINS4_8MMA_AtomIJNS4_4SM904GMMA25MMA_64x64x16_F32F16F16_SSILNSO_5MajorE0ELSQ_0ELNSO_7ScaleInE1ELSR_1EEEEEENS4_6LayoutINS5_IJSB_SC_SC_EEENS5_IJSC_NSA_ILi0EEESW_EEEEENS5_IJNS4_10UnderscoreESZ_SZ_EEEEENS4_23SM90_TMA_LOAD_MULTICASTENS4_14ComposedLayoutINS4_7SwizzleILi3ELi4ELi3EEENS4_18smem_ptr_flag_bitsILi16EEENSU_INS5_IJNSA_ILi8EEESH_EEENS5_IJSH_SC_EEEEEEEvNS4_8identityES12_S1C_vS1D_EENS_8epilogue10collective6detail29Sm90TmaWarpSpecializedAdapterINS1G_15DefaultEpilogueISJ_SK_SK_NS1F_6thread17LinearCombinationISJ_Li1EffLNS1K_9ScaleType4KindE0ELNS_15FloatRoundStyleE2ESJ_EENS1_15EpilogueDefaultEEEEEvvEEEEvNT_6ParamsE --------------------------
	.section	.nv.shared._ZN7cutlass13device_kernelINS_4gemm6kernel13GemmUniversalIN4cute5tupleIJiiiiEEENS1_10collective13CollectiveMmaINS1_34MainloopSm90TmaGmmaWarpSpecializedILi9ENS5_IJNS4_1CILi2EEESB_NSA_ILi1EEEEEENS1_35KernelTmaWarpSpecializedCooperativeEEENS5_IJNSA_ILi128EEENSA_ILi64EEESH_EEENS_6half_tENS5_IJlSC_lEEESJ_SK_NS4_8TiledMMAINS4_8MMA_AtomIJNS4_4SM904GMMA25MMA_64x64x16_F32F16F16_SSILNSO_5MajorE0ELSQ_0ELNSO_7ScaleInE1ELSR_1EEEEEENS4_6LayoutINS5_IJSB_SC_SC_EEENS5_IJSC_NSA_ILi0EEESW_EEEEENS5_IJNS4_10UnderscoreESZ_SZ_EEEEENS4_23SM90_TMA_LOAD_MULTICASTENS4_14ComposedLayoutINS4_7SwizzleILi3ELi4ELi3EEENS4_18smem_ptr_flag_bitsILi16EEENSU_INS5_IJNSA_ILi8EEESH_EEENS5_IJSH_SC_EEEEEEEvNS4_8identityES12_S1C_vS1D_EENS_8epilogue10collective6detail29Sm90TmaWarpSpecializedAdapterINS1G_15DefaultEpilogueISJ_SK_SK_NS1F_6thread17LinearCombinationISJ_Li1EffLNS1K_9ScaleType4KindE0ELNS_15FloatRoundStyleE2ESJ_EENS1_15EpilogueDefaultEEEEEvvEEEEvNT_6ParamsE,"aw",@nobits
	.sectionflags	@""
	.align	16
	.zero		1024


//--------------------- .nv.shared.reserved.0     --------------------------
	.section	.nv.shared.reserved.0,"aw",@nobits
	.weak		__nv_reservedSMEM_offset_0_alias
	.size		__nv_reservedSMEM_offset_0_alias, 0, 0
	.other		__nv_reservedSMEM_offset_0_alias,@"STO_CUDA_RESERVED_SHARED STV_DEFAULT"
__nv_reservedSMEM_offset_0_alias:
	.zero		0


//--------------------- .nv.global                --------------------------
	.section	.nv.global,"aw",@nobits
.nv.global:
	.type		_ZN39_INTERNAL_f9a4f2b3_4_k_cu_2a0690d3_33494cute1_E,@object
	.size		_ZN39_INTERNAL_f9a4f2b3_4_k_cu_2a0690d3_33494cute1_E,(_ZN39_INTERNAL_f9a4f2b3_4_k_cu_2a0690d3_33494cuda3std3__45__cpo6cbeginE - _ZN39_INTERNAL_f9a4f2b3_4_k_cu_2a0690d3_33494cute1_E)
_ZN39_INTERNAL_f9a4f2b3_4_k_cu_2a0690d3_33494cute1_E:
	.zero		1
	.type		_ZN39_INTERNAL_f9a4f2b3_4_k_cu_2a0690d3_33494cuda3std3__45__cpo6cbeginE,@object
	.size		_ZN39_INTERNAL_f9a4f2b3_4_k_cu_2a0690d3_33494cuda3std3__45__cpo6cbeginE,(_ZN39_INTERNAL_f9a4f2b3_4_k_cu_2a0690d3_33494cuda3std3__48in_placeE - _ZN39_INTERNAL_f9a4f2b3_4_k_cu_2a0690d3_33494cuda3std3__45__cpo6cbeginE)
_ZN39_INTERNAL_f9a4f2b3_4_k_cu_2a0690d3_33494cuda3std3__45__cpo6cbeginE:
	.zero		1
	.type		_ZN39_INTERNAL_f9a4f2b3_4_k_cu_2a0690d3_33494cuda3std3__48in_placeE,@object
	.size		_ZN39_INTERNAL_f9a4f2b3_4_k_cu_2a0690d3_33494cuda3std3__48in_placeE,(_ZN39_INTERNAL_f9a4f2b3_4_k_cu_2a0690d3_33494cuda3std6ranges3__45__cpo9iter_moveE - _ZN39_INTERNAL_f9a4f2b3_4_k_cu_2a0690d3_33494cuda3std3__48in_placeE)
_ZN39_INTERNAL_f9a4f2b3_4_k_cu_2a0690d3_33494cuda3std3__48in_placeE:
	.zero		1
	.type		_ZN39_INTERNAL_f9a4f2b3_4_k_cu_2a0690d3_33494cuda3std6ranges3__45__cpo9iter_moveE,@object
	.size		_ZN39_INTERNAL_f9a4f2b3_4_k_cu_2a0690d3_33494cuda3std6ranges3__45__cpo9iter_moveE,(_ZN39_INTERNAL_f9a4f2b3_4_k_cu_2a0690d3_33494cuda3std3__45__cpo5beginE - _ZN39_INTERNAL_f9a4f2b3_4_k_cu_2a0690d3_33494cuda3std6ranges3__45__cpo9iter_moveE)
_ZN39_INTERNAL_f9a4f2b3_4_k_cu_2a0690d3_33494cuda3std6ranges3__45__cpo9iter_moveE:
	.zero		1
	.type		_ZN39_INTERNAL_f9a4f2b3_4_k_cu_2a0690d3_33494cuda3std3__45__cpo5beginE,@object
	.size		_ZN39_INTERNAL_f9a4f2b3_4_k_cu_2a0690d3_33494cuda3std3__45__cpo5beginE,(_ZN39_INTERNAL_f9a4f2b3_4_k_cu_2a0690d3_33494cuda3std3__441_GLOBAL__N__f9a4f2b3_4_k_cu_2a0690d3_33496ignoreE - _ZN39_INTERNAL_f9a4f2b3_4_k_cu_2a0690d3_33494cuda3std3__45__cpo5beginE)
_ZN39_INTERNAL_f9a4f2b3_4_k_cu_2a0690d3_33494cuda3std3__45__cpo5beginE:
	.zero		1
	.type		_ZN39_INTERNAL_f9a4f2b3_4_k_cu_2a0690d3_33494cuda3std3__441_GLOBAL__N__f9a4f2b3_4_k_cu_2a0690d3_33496ignoreE,@object
	.size		_ZN39_INTERNAL_f9a4f2b3_4_k_cu_2a0690d3_33494cuda3std3__441_GLOBAL__N__f9a4f2b3_4_k_cu_2a0690d3_33496ignoreE,(_ZN39_INTERNAL_f9a4f2b3_4_k_cu_2a0690d3_33494cute7productE - _ZN39_INTERNAL_f9a4f2b3_4_k_cu_2a0690d3_33494cuda3std3__441_GLOBAL__N__f9a4f2b3_4_k_cu_2a0690d3_33496ignoreE)
_ZN39_INTERNAL_f9a4f2b3_4_k_cu_2a0690d3_33494cuda3std3__441_GLOBAL__N__f9a4f2b3_4_k_cu_2a0690d3_33496ignoreE:
	.zero		1
	.type		_ZN39_INTERNAL_f9a4f2b3_4_k_cu_2a0690d3_33494cute7productE,@object
	.size		_ZN39_INTERNAL_f9a4f2b3_4_k_cu_2a0690d3_33494cute7productE,(_ZN39_INTERNAL_f9a4f2b3_4_k_cu_2a0690d3_33494cuda3std3__45__cpo3endE - _ZN39_INTERNAL_f9a4f2b3_4_k_cu_2a0690d3_33494cute7productE)
_ZN39_INTERNAL_f9a4f2b3_4_k_cu_2a0690d3_33494cute7productE:
	.zero		1
	.type		_ZN39_INTERNAL_f9a4f2b3_4_k_cu_2a0690d3_33494cuda3std3__45__cpo3endE,@object
	.size		_ZN39_INTERNAL_f9a4f2b3_4_k_cu_2a0690d3_33494cuda3std3__45__cpo3endE,(_ZN39_INTERNAL_f9a4f2b3_4_k_cu_2a0690d3_33494cuda3std3__419piecewise_constructE - _ZN39_INTERNAL_f9a4f2b3_4_k_cu_2a0690d3_33494cuda3std3__45__cpo3endE)
_ZN39_INTERNAL_f9a4f2b3_4_k_cu_2a0690d3_33494cuda3std3__45__cpo3endE:
	.zero		1
	.type		_ZN39_INTERNAL_f9a4f2b3_4_k_cu_2a0690d3_33494cuda3std3__419piecewise_constructE,@object
	.size		_ZN39_INTERNAL_f9a4f2b3_4_k_cu_2a0690d3_33494cuda3std3__419piecewise_constructE,(_ZN39_INTERNAL_f9a4f2b3_4_k_cu_2a0690d3_33494cuda3std3__45__cpo4cendE - _ZN39_INTERNAL_f9a4f2b3_4_k_cu_2a0690d3_33494cuda3std3__419piecewise_constructE)
_ZN39_INTERNAL_f9a4f2b3_4_k_cu_2a0690d3_33494cuda3std3__419piecewise_constructE:
	.zero		1
	.type		_ZN39_INTERNAL_f9a4f2b3_4_k_cu_2a0690d3_33494cuda3std3__45__cpo4cendE,@object
	.size		_ZN39_INTERNAL_f9a4f2b3_4_k_cu_2a0690d3_33494cuda3std3__45__cpo4cendE,(_ZN39_INTERNAL_f9a4f2b3_4_k_cu_2a0690d3_33494cuda3std6ranges3__45__cpo4swapE - _ZN39_INTERNAL_f9a4f2b3_4_k_cu_2a0690d3_33494cuda3std3__45__cpo4cendE)
_ZN39_INTERNAL_f9a4f2b3_4_k_cu_2a0690d3_33494cuda3std3__45__cpo4cendE:
	.zero		1
	.type		_ZN39_INTERNAL_f9a4f2b3_4_k_cu_2a0690d3_33494cuda3std6ranges3__45__cpo4swapE,@object
	.size		_ZN39_INTERNAL_f9a4f2b3_4_k_cu_2a0690d3_33494cuda3std6ranges3__45__cpo4swapE,(.L_8 - _ZN39_INTERNAL_f9a4f2b3_4_k_cu_2a0690d3_33494cuda3std6ranges3__45__cpo4swapE)
_ZN39_INTERNAL_f9a4f2b3_4_k_cu_2a0690d3_33494cuda3std6ranges3__45__cpo4swapE:
	.zero		1
.L_8:


//--------------------- .nv.constant0._ZN7cutlass13device_kernelINS_4gemm6kernel13GemmUniversalIN4cute5tupleIJiiiiEEENS1_10collective13CollectiveMmaINS1_34MainloopSm90TmaGmmaWarpSpecializedILi9ENS5_IJNS4_1CILi2EEESB_NSA_ILi1EEEEEENS1_35KernelTmaWarpSpecializedCooperativeEEENS5_IJNSA_ILi128EEENSA_ILi64EEESH_EEENS_6half_tENS5_IJlSC_lEEESJ_SK_NS4_8TiledMMAINS4_8MMA_AtomIJNS4_4SM904GMMA25MMA_64x64x16_F32F16F16_SSILNSO_5MajorE0ELSQ_0ELNSO_7ScaleInE1ELSR_1EEEEEENS4_6LayoutINS5_IJSB_SC_SC_EEENS5_IJSC_NSA_ILi0EEESW_EEEEENS5_IJNS4_10UnderscoreESZ_SZ_EEEEENS4_23SM90_TMA_LOAD_MULTICASTENS4_14ComposedLayoutINS4_7SwizzleILi3ELi4ELi3EEENS4_18smem_ptr_flag_bitsILi16EEENSU_INS5_IJNSA_ILi8EEESH_EEENS5_IJSH_SC_EEEEEEEvNS4_8identityES12_S1C_vS1D_EENS_8epilogue10collective6detail29Sm90TmaWarpSpecializedAdapterINS1G_15DefaultEpilogueISJ_SK_SK_NS1F_6thread17LinearCombinationISJ_Li1EffLNS1K_9ScaleType4KindE0ELNS_15FloatRoundStyleE2ESJ_EENS1_15EpilogueDefaultEEEEEvvEEEEvNT_6ParamsE --------------------------
	.section	.nv.constant0._ZN7cutlass13device_kernelINS_4gemm6kernel13GemmUniversalIN4cute5tupleIJiiiiEEENS1_10collective13CollectiveMmaINS1_34MainloopSm90TmaGmmaWarpSpecializedILi9ENS5_IJNS4_1CILi2EEESB_NSA_ILi1EEEEEENS1_35KernelTmaWarpSpecializedCooperativeEEENS5_IJNSA_ILi128EEENSA_ILi64EEESH_EEENS_6half_tENS5_IJlSC_lEEESJ_SK_NS4_8TiledMMAINS4_8MMA_AtomIJNS4_4SM904GMMA25MMA_64x64x16_F32F16F16_SSILNSO_5MajorE0ELSQ_0ELNSO_7ScaleInE1ELSR_1EEEEEENS4_6LayoutINS5_IJSB_SC_SC_EEENS5_IJSC_NSA_ILi0EEESW_EEEEENS5_IJNS4_10UnderscoreESZ_SZ_EEEEENS4_23SM90_TMA_LOAD_MULTICASTENS4_14ComposedLayoutINS4_7SwizzleILi3ELi4ELi3EEENS4_18smem_ptr_flag_bitsILi16EEENSU_INS5_IJNSA_ILi8EEESH_EEENS5_IJSH_SC_EEEEEEEvNS4_8identityES12_S1C_vS1D_EENS_8epilogue10collective6detail29Sm90TmaWarpSpecializedAdapterINS1G_15DefaultEpilogueISJ_SK_SK_NS1F_6thread17LinearCombinationISJ_Li1EffLNS1K_9ScaleType4KindE0ELNS_15FloatRoundStyleE2ESJ_EENS1_15EpilogueDefaultEEEEEvvEEEEvNT_6ParamsE,"a",@progbits
	.sectionflags	@""
	.align	4
.nv.constant0._ZN7cutlass13device_kernelINS_4gemm6kernel13GemmUniversalIN4cute5tupleIJiiiiEEENS1_10collective13CollectiveMmaINS1_34MainloopSm90TmaGmmaWarpSpecializedILi9ENS5_IJNS4_1CILi2EEESB_NSA_ILi1EEEEEENS1_35KernelTmaWarpSpecializedCooperativeEEENS5_IJNSA_ILi128EEENSA_ILi64EEESH_EEENS_6half_tENS5_IJlSC_lEEESJ_SK_NS4_8TiledMMAINS4_8MMA_AtomIJNS4_4SM904GMMA25MMA_64x64x16_F32F16F16_SSILNSO_5MajorE0ELSQ_0ELNSO_7ScaleInE1ELSR_1EEEEEENS4_6LayoutINS5_IJSB_SC_SC_EEENS5_IJSC_NSA_ILi0EEESW_EEEEENS5_IJNS4_10UnderscoreESZ_SZ_EEEEENS4_23SM90_TMA_LOAD_MULTICASTENS4_14ComposedLayoutINS4_7SwizzleILi3ELi4ELi3EEENS4_18smem_ptr_flag_bitsILi16EEENSU_INS5_IJNSA_ILi8EEESH_EEENS5_IJSH_SC_EEEEEEEvNS4_8identityES12_S1C_vS1D_EENS_8epilogue10collective6detail29Sm90TmaWarpSpecializedAdapterINS1G_15DefaultEpilogueISJ_SK_SK_NS1F_6thread17LinearCombinationISJ_Li1EffLNS1K_9ScaleType4KindE0ELNS_15FloatRoundStyleE2ESJ_EENS1_15EpilogueDefaultEEEEEvvEEEEvNT_6ParamsE:
	.zero		1664


//--------------------- SYMBOLS --------------------------

	.type		.nv.reservedSmem.offset0,@object
	.size		.nv.reservedSmem.offset0,0x4
	.type		__assertfail,@function
